def attn_fwd(
    Q,
    K,
    V,
    Out,
    Lse,
    sm_scale,
    stride_qz,
    stride_qh,
    stride_qm,
    stride_qk,
    stride_kz,
    stride_kh,
    stride_kn,
    stride_kk,
    stride_vz,
    stride_vh,
    stride_vn,
    stride_vk,
    stride_oz,
    stride_oh,
    stride_om,
    stride_ok,
    seqlen_q,
    seqlen_k,
    BLOCK_M: tl.constexpr,
    BLOCK_N: tl.constexpr,
    HEAD_DIM: tl.constexpr,
    CAUSAL: tl.constexpr,
):
    start_m = tl.program_id(0)
    off_hz = tl.program_id(1)
    q_off = off_hz * stride_qh
    k_off = off_hz * stride_kh
    v_off = off_hz * stride_vh
    offs_m = start_m * BLOCK_M + tl.arange(0, BLOCK_M)
    offs_d = tl.arange(0, HEAD_DIM)
    offs_n = tl.arange(0, BLOCK_N)
    q_ptrs = Q + q_off + offs_m[:, None] * stride_qm + offs_d[None, :] * stride_qk
    k_ptrs = K + k_off + offs_d[:, None] * stride_kk + offs_n[None, :] * stride_kn
    v_ptrs = V + v_off + offs_n[:, None] * stride_vn + offs_d[None, :] * stride_vk
    m_i = tl.full([BLOCK_M], float("-inf"), dtype=tl.float32)
    l_i = tl.zeros([BLOCK_M], dtype=tl.float32) + 1.0
    acc = tl.zeros([BLOCK_M, HEAD_DIM], dtype=tl.float32)
    q = tl.load(q_ptrs)
    acc, l_i, m_i = _attn_fwd_inner(
        acc,
        l_i,
        m_i,
        q,
        k_ptrs,
        v_ptrs,
        sm_scale,
        stride_kn,
        stride_vn,
        start_m,
        seqlen_k,
        BLOCK_M,
        BLOCK_N,
        HEAD_DIM,
        CAUSAL,
    )
    acc = acc / l_i[:, None]
    lse = m_i + tl.math.log2(l_i) / 1.4426950408889634
    o_ptrs = (
        Out
        + off_hz * stride_oh
        + offs_m[:, None] * stride_om
        + offs_d[None, :] * stride_ok
    )
    tl.store(o_ptrs, acc.to(Out.dtype.element_ty))
    tl.store(Lse + off_hz * seqlen_q + offs_m, lse)

# config = {"BLOCK_M": 128, "BLOCK_N": 128, "HEAD_DIM": 32, "arch": "sm_90", "causal": false, "dtype": "bf16", "num_stages": 2, "num_warps": 8}
# arch = sm_90


// ===== COMPILED SASS (sm_90a) =====

	.target	sm_90a

	.elftype	@"ET_EXEC"


//--------------------- .note.nv.tkinfo           --------------------------
	.section	.note.nv.tkinfo,"",@"SHT_NOTE"
	.sectionflags	@"SHF_NOTE_NV_TKINFO"
	.tkinfo
        /*0018*/ 	.word	0x00000002
        /*0030*/ 	.string	""
        /*0030*/ 	.string	"ptxas"
        /*0030*/ 	.string	"Cuda compilation tools, release 13.0, V13.0.88"
        /*0030*/ 	.string	"Build cuda_13.0.r13.0/compiler.36424714_0"
        /*0030*/ 	.string	"-v  -suppress-debug-info  -lineinfo  -arch sm_90a "



//--------------------- .note.nv.cuinfo           --------------------------
	.section	.note.nv.cuinfo,"",@"SHT_NOTE"
	.sectionflags	@"SHF_NOTE_NV_CUINFO"
        /*0018*/ 	.short	0x0002
        /*001a*/ 	.short	0x005a
        /*001c*/ 	.short	0x0082
	.zero		2


//--------------------- .nv.info                  --------------------------
	.section	.nv.info,"",@"SHT_CUDA_INFO"
	.align	4


	//----- nvinfo : EIATTR_REGCOUNT
	.align		4
        /*0000*/ 	.byte	0x04, 0x2f
        /*0002*/ 	.short	(.L_2 - .L_1)
	.align		4
.L_1:
        /*0004*/ 	.word	index@(attn_fwd)
        /*0008*/ 	.word	0x000000cf


	//----- nvinfo : EIATTR_FRAME_SIZE
	.align		4
.L_2:
        /*000c*/ 	.byte	0x04, 0x11
        /*000e*/ 	.short	(.L_4 - .L_3)
	.align		4
.L_3:
        /*0010*/ 	.word	index@(attn_fwd)
        /*0014*/ 	.word	0x00000000


	//----- nvinfo : EIATTR_MIN_STACK_SIZE
	.align		4
.L_4:
        /*0018*/ 	.byte	0x04, 0x12
        /*001a*/ 	.short	(.L_6 - .L_5)
	.align		4
.L_5:
        /*001c*/ 	.word	index@(attn_fwd)
        /*0020*/ 	.word	0x00000000
.L_6:


//--------------------- .nv.compat                --------------------------
	.section	.nv.compat,"",@"SHT_CUDA_COMPAT_INFO"
	.align	4
        /*0000*/ 	.byte	0x02, 0x09, 0x01, 0x00, 0x02, 0x02, 0x04, 0x00, 0x02, 0x05, 0x05, 0x00, 0x03, 0x07, 0x01, 0x01
        /*0010*/ 	.byte	0x02, 0x03, 0x00, 0x00, 0x02, 0x06, 0x01, 0x00, 0x04, 0x0b, 0x08, 0x00, 0x00, 0x00, 0x00, 0x00
        /*0020*/ 	.byte	0x00, 0x00, 0x00, 0x00


//--------------------- .nv.info.attn_fwd         --------------------------
	.section	.nv.info.attn_fwd,"",@"SHT_CUDA_INFO"
	.sectionflags	@""
	.align	4


	//----- nvinfo : EIATTR_CUDA_API_VERSION
	.align		4
        /*0000*/ 	.byte	0x04, 0x37
        /*0002*/ 	.short	(.L_8 - .L_7)
.L_7:
        /*0004*/ 	.word	0x00000082


	//----- nvinfo : EIATTR_KPARAM_INFO
	.align		4
.L_8:
        /*0008*/ 	.byte	0x04, 0x17
        /*000a*/ 	.short	(.L_10 - .L_9)
.L_9:
        /*000c*/ 	.word	0x00000000
        /*0010*/ 	.short	0x0019
        /*0012*/ 	.short	0x0080
        /*0014*/ 	.byte	0x00, 0xf4, 0x21, 0x00


	//----- nvinfo : EIATTR_KPARAM_INFO
	.align		4
.L_10:
        /*0018*/ 	.byte	0x04, 0x17
        /*001a*/ 	.short	(.L_12 - .L_11)
.L_11:
        /*001c*/ 	.word	0x00000000
        /*0020*/ 	.short	0x0018
        /*0022*/ 	.short	0x0078
        /*0024*/ 	.byte	0x00, 0xf4, 0x21, 0x00


	//----- nvinfo : EIATTR_KPARAM_INFO
	.align		4
.L_12:
        /*0028*/ 	.byte	0x04, 0x17
        /*002a*/ 	.short	(.L_14 - .L_13)
.L_13:
        /*002c*/ 	.word	0x00000000
        /*0030*/ 	.short	0x0017
        /*0032*/ 	.short	0x0070
        /*0034*/ 	.byte	0x00, 0xf0, 0x11, 0x00


	//----- nvinfo : EIATTR_KPARAM_INFO
	.align		4
.L_14:
        /*0038*/ 	.byte	0x04, 0x17
        /*003a*/ 	.short	(.L_16 - .L_15)
.L_15:
        /*003c*/ 	.word	0x00000000
        /*0040*/ 	.short	0x0016
        /*0042*/ 	.short	0x006c
        /*0044*/ 	.byte	0x00, 0xf0, 0x11, 0x00


	//----- nvinfo : EIATTR_KPARAM_INFO
	.align		4
.L_16:
        /*0048*/ 	.byte	0x04, 0x17
        /*004a*/ 	.short	(.L_18 - .L_17)
.L_17:
        /*004c*/ 	.word	0x00000000
        /*0050*/ 	.short	0x0015
        /*0052*/ 	.short	0x0068
        /*0054*/ 	.byte	0x00, 0xf0, 0x11, 0x00


	//----- nvinfo : EIATTR_KPARAM_INFO
	.align		4
.L_18:
        /*0058*/ 	.byte	0x04, 0x17
        /*005a*/ 	.short	(.L_20 - .L_19)
.L_19:
        /*005c*/ 	.word	0x00000000
        /*0060*/ 	.short	0x0014
        /*0062*/ 	.short	0x0064
        /*0064*/ 	.byte	0x00, 0xf0, 0x11, 0x00


	//----- nvinfo : EIATTR_KPARAM_INFO
	.align		4
.L_20:
        /*0068*/ 	.byte	0x04, 0x17
        /*006a*/ 	.short	(.L_22 - .L_21)
.L_21:
        /*006c*/ 	.word	0x00000000
        /*0070*/ 	.short	0x0013
        /*0072*/ 	.short	0x0060
        /*0074*/ 	.byte	0x00, 0xf0, 0x11, 0x00


	//----- nvinfo : EIATTR_KPARAM_INFO
	.align		4
.L_22:
        /*0078*/ 	.byte	0x04, 0x17
        /*007a*/ 	.short	(.L_24 - .L_23)
.L_23:
        /*007c*/ 	.word	0x00000000
        /*0080*/ 	.short	0x0012
        /*0082*/ 	.short	0x005c
        /*0084*/ 	.byte	0x00, 0xf0, 0x11, 0x00


	//----- nvinfo : EIATTR_KPARAM_INFO
	.align		4
.L_24:
        /*0088*/ 	.byte	0x04, 0x17
        /*008a*/ 	.short	(.L_26 - .L_25)
.L_25:
        /*008c*/ 	.word	0x00000000
        /*0090*/ 	.short	0x0011
        /*0092*/ 	.short	0x0058
        /*0094*/ 	.byte	0x00, 0xf0, 0x11, 0x00


	//----- nvinfo : EIATTR_KPARAM_INFO
	.align		4
.L_26:
        /*0098*/ 	.byte	0x04, 0x17
        /*009a*/ 	.short	(.L_28 - .L_27)
.L_27:
        /*009c*/ 	.word	0x00000000
        /*00a0*/ 	.short	0x0010
        /*00a2*/ 	.short	0x0054
        /*00a4*/ 	.byte	0x00, 0xf0, 0x11, 0x00


	//----- nvinfo : EIATTR_KPARAM_INFO
	.align		4
.L_28:
        /*00a8*/ 	.byte	0x04, 0x17
        /*00aa*/ 	.short	(.L_30 - .L_29)
.L_29:
        /*00ac*/ 	.word	0x00000000
        /*00b0*/ 	.short	0x000f
        /*00b2*/ 	.short	0x0050
        /*00b4*/ 	.byte	0x00, 0xf0, 0x11, 0x00


	//----- nvinfo : EIATTR_KPARAM_INFO
	.align		4
.L_30:
        /*00b8*/ 	.byte	0x04, 0x17
        /*00ba*/ 	.short	(.L_32 - .L_31)
.L_31:
        /*00bc*/ 	.word	0x00000000
        /*00c0*/ 	.short	0x000e
        /*00c2*/ 	.short	0x004c
        /*00c4*/ 	.byte	0x00, 0xf0, 0x11, 0x00


	//----- nvinfo : EIATTR_KPARAM_INFO
	.align		4
.L_32:
        /*00c8*/ 	.byte	0x04, 0x17
        /*00ca*/ 	.short	(.L_34 - .L_33)
.L_33:
        /*00cc*/ 	.word	0x00000000
        /*00d0*/ 	.short	0x000d
        /*00d2*/ 	.short	0x0048
        /*00d4*/ 	.byte	0x00, 0xf0, 0x11, 0x00


	//----- nvinfo : EIATTR_KPARAM_INFO
	.align		4
.L_34:
        /*00d8*/ 	.byte	0x04, 0x17
        /*00da*/ 	.short	(.L_36 - .L_35)
.L_35:
        /*00dc*/ 	.word	0x00000000
        /*00e0*/ 	.short	0x000c
        /*00e2*/ 	.short	0x0044
        /*00e4*/ 	.byte	0x00, 0xf0, 0x11, 0x00


	//----- nvinfo : EIATTR_KPARAM_INFO
	.align		4
.L_36:
        /*00e8*/ 	.byte	0x04, 0x17
        /*00ea*/ 	.short	(.L_38 - .L_37)
.L_37:
        /*00ec*/ 	.word	0x00000000
        /*00f0*/ 	.short	0x000b
        /*00f2*/ 	.short	0x0040
        /*00f4*/ 	.byte	0x00, 0xf0, 0x11, 0x00


	//----- nvinfo : EIATTR_KPARAM_INFO
	.align		4
.L_38:
        /*00f8*/ 	.byte	0x04, 0x17
        /*00fa*/ 	.short	(.L_40 - .L_39)
.L_39:
        /*00fc*/ 	.word	0x00000000
        /*0100*/ 	.short	0x000a
        /*0102*/ 	.short	0x003c
        /*0104*/ 	.byte	0x00, 0xf0, 0x11, 0x00


	//----- nvinfo : EIATTR_KPARAM_INFO
	.align		4
.L_40:
        /*0108*/ 	.byte	0x04, 0x17
        /*010a*/ 	.short	(.L_42 - .L_41)
.L_41:
        /*010c*/ 	.word	0x00000000
        /*0110*/ 	.short	0x0009
        /*0112*/ 	.short	0x0038
        /*0114*/ 	.byte	0x00, 0xf0, 0x11, 0x00


	//----- nvinfo : EIATTR_KPARAM_INFO
	.align		4
.L_42:
        /*0118*/ 	.byte	0x04, 0x17
        /*011a*/ 	.short	(.L_44 - .L_43)
.L_43:
        /*011c*/ 	.word	0x00000000
        /*0120*/ 	.short	0x0008
        /*0122*/ 	.short	0x0034
        /*0124*/ 	.byte	0x00, 0xf0, 0x11, 0x00


	//----- nvinfo : EIATTR_KPARAM_INFO
	.align		4
.L_44:
        /*0128*/ 	.byte	0x04, 0x17
        /*012a*/ 	.short	(.L_46 - .L_45)
.L_45:
        /*012c*/ 	.word	0x00000000
        /*0130*/ 	.short	0x0007
        /*0132*/ 	.short	0x0030
        /*0134*/ 	.byte	0x00, 0xf0, 0x11, 0x00


	//----- nvinfo : EIATTR_KPARAM_INFO
	.align		4
.L_46:
        /*0138*/ 	.byte	0x04, 0x17
        /*013a*/ 	.short	(.L_48 - .L_47)
.L_47:
        /*013c*/ 	.word	0x00000000
        /*0140*/ 	.short	0x0006
        /*0142*/ 	.short	0x002c
        /*0144*/ 	.byte	0x00, 0xf0, 0x11, 0x00


	//----- nvinfo : EIATTR_KPARAM_INFO
	.align		4
.L_48:
        /*0148*/ 	.byte	0x04, 0x17
        /*014a*/ 	.short	(.L_50 - .L_49)
.L_49:
        /*014c*/ 	.word	0x00000000
        /*0150*/ 	.short	0x0005
        /*0152*/ 	.short	0x0028
        /*0154*/ 	.byte	0x00, 0xf0, 0x11, 0x00


	//----- nvinfo : EIATTR_KPARAM_INFO
	.align		4
.L_50:
        /*0158*/ 	.byte	0x04, 0x17
        /*015a*/ 	.short	(.L_52 - .L_51)
.L_51:
        /*015c*/ 	.word	0x00000000
        /*0160*/ 	.short	0x0004
        /*0162*/ 	.short	0x0020
        /*0164*/ 	.byte	0x00, 0xf4, 0x21, 0x00


	//----- nvinfo : EIATTR_KPARAM_INFO
	.align		4
.L_52:
        /*0168*/ 	.byte	0x04, 0x17
        /*016a*/ 	.short	(.L_54 - .L_53)
.L_53:
        /*016c*/ 	.word	0x00000000
        /*0170*/ 	.short	0x0003
        /*0172*/ 	.short	0x0018
        /*0174*/ 	.byte	0x00, 0xf4, 0x21, 0x00


	//----- nvinfo : EIATTR_KPARAM_INFO
	.align		4
.L_54:
        /*0178*/ 	.byte	0x04, 0x17
        /*017a*/ 	.short	(.L_56 - .L_55)
.L_55:
        /*017c*/ 	.word	0x00000000
        /*0180*/ 	.short	0x0002
        /*0182*/ 	.short	0x0010
        /*0184*/ 	.byte	0x00, 0xf4, 0x21, 0x00


	//----- nvinfo : EIATTR_KPARAM_INFO
	.align		4
.L_56:
        /*0188*/ 	.byte	0x04, 0x17
        /*018a*/ 	.short	(.L_58 - .L_57)
.L_57:
        /*018c*/ 	.word	0x00000000
        /*0190*/ 	.short	0x0001
        /*0192*/ 	.short	0x0008
        /*0194*/ 	.byte	0x00, 0xf4, 0x21, 0x00


	//----- nvinfo : EIATTR_KPARAM_INFO
	.align		4
.L_58:
        /*0198*/ 	.byte	0x04, 0x17
        /*019a*/ 	.short	(.L_60 - .L_59)
.L_59:
        /*019c*/ 	.word	0x00000000
        /*01a0*/ 	.short	0x0000
        /*01a2*/ 	.short	0x0000
        /*01a4*/ 	.byte	0x00, 0xf4, 0x21, 0x00


	//----- nvinfo : EIATTR_SPARSE_MMA_MASK
	.align		4
.L_60:
        /*01a8*/ 	.byte	0x03, 0x50
        /*01aa*/ 	.short	0x0000


	//----- nvinfo : EIATTR_MAXREG_COUNT
	.align		4
        /*01ac*/ 	.byte	0x03, 0x1b
        /*01ae*/ 	.short	0x00ff


	//----- nvinfo : EIATTR_NUM_BARRIERS
	.align		4
        /*01b0*/ 	.byte	0x02, 0x4c
        /*01b2*/ 	.byte	0x01
	.zero		1


	//----- nvinfo : EIATTR_MERCURY_ISA_VERSION
	.align		4
        /*01b4*/ 	.byte	0x03, 0x5f
        /*01b6*/ 	.short	0x0101


	//----- nvinfo : EIATTR_COOP_GROUP_MASK_REGIDS
	.align		4
        /*01b8*/ 	.byte	0x04, 0x29
        /*01ba*/ 	.short	(.L_62 - .L_61)


	//   ....[0]....
.L_61:
        /*01bc*/ 	.word	0xffffffff


	//   ....[1]....
        /*01c0*/ 	.word	0xffffffff


	//   ....[2]....
        /*01c4*/ 	.word	0xffffffff


	//   ....[3]....
        /*01c8*/ 	.word	0xffffffff


	//   ....[4]....
        /*01cc*/ 	.word	0xffffffff


	//   ....[5]....
        /*01d0*/ 	.word	0xffffffff


	//   ....[6]....
        /*01d4*/ 	.word	0xffffffff


	//   ....[7]....
        /*01d8*/ 	.word	0xffffffff


	//----- nvinfo : EIATTR_COOP_GROUP_INSTR_OFFSETS
	.align		4
.L_62:
        /*01dc*/ 	.byte	0x04, 0x28
        /*01de*/ 	.short	(.L_64 - .L_63)


	//   ....[0]....
.L_63:
        /*01e0*/ 	.word	0x00001a50


	//   ....[1]....
        /*01e4*/ 	.word	0x00001aa0


	//   ....[2]....
        /*01e8*/ 	.word	0x000022a0


	//   ....[3]....
        /*01ec*/ 	.word	0x000022c0


	//   ....[4]....
        /*01f0*/ 	.word	0x00003600


	//   ....[5]....
        /*01f4*/ 	.word	0x00003610


	//   ....[6]....
        /*01f8*/ 	.word	0x00003650


	//   ....[7]....
        /*01fc*/ 	.word	0x00003660


	//----- nvinfo : EIATTR_EXIT_INSTR_OFFSETS
	.align		4
.L_64:
        /*0200*/ 	.byte	0x04, 0x1c
        /*0202*/ 	.short	(.L_66 - .L_65)


	//   ....[0]....
.L_65:
        /*0204*/ 	.word	0x00004760


	//   ....[1]....
        /*0208*/ 	.word	0x00004790


	//----- nvinfo : EIATTR_REQNTID
	.align		4
.L_66:
        /*020c*/ 	.byte	0x04, 0x10
        /*020e*/ 	.short	(.L_68 - .L_67)
.L_67:
        /*0210*/ 	.word	0x00000100
        /*0214*/ 	.word	0x00000001
        /*0218*/ 	.word	0x00000001


	//----- nvinfo : EIATTR_CBANK_PARAM_SIZE
	.align		4
.L_68:
        /*021c*/ 	.byte	0x03, 0x19
        /*021e*/ 	.short	0x0088


	//----- nvinfo : EIATTR_PARAM_CBANK
	.align		4
        /*0220*/ 	.byte	0x04, 0x0a
        /*0222*/ 	.short	(.L_70 - .L_69)
	.align		4
.L_69:
        /*0224*/ 	.word	index@(.nv.constant0.attn_fwd)
        /*0228*/ 	.short	0x0210
        /*022a*/ 	.short	0x0088


	//----- nvinfo : EIATTR_SW_WAR
	.align		4
.L_70:
        /*022c*/ 	.byte	0x04, 0x36
        /*022e*/ 	.short	(.L_72 - .L_71)
.L_71:
        /*0230*/ 	.word	0x00000008
.L_72:


//--------------------- .nv.callgraph             --------------------------
	.section	.nv.callgraph,"",@"SHT_CUDA_CALLGRAPH"
	.align	4
	.sectionentsize	8
	.align		4
        /*0000*/ 	.word	0x00000000
	.align		4
        /*0004*/ 	.word	0xffffffff
	.align		4
        /*0008*/ 	.word	0x00000000
	.align		4
        /*000c*/ 	.word	0xfffffffe
	.align		4
        /*0010*/ 	.word	0x00000000
	.align		4
        /*0014*/ 	.word	0xfffffffd
	.align		4
        /*0018*/ 	.word	0x00000000
	.align		4
        /*001c*/ 	.word	0xfffffffc


//--------------------- .nv.constant4             --------------------------
	.section	.nv.constant4,"a",@progbits
	.align	8
	.align		8
.nv.constant4:
        /*0000*/ 	.dword	_$_str


//--------------------- .text.attn_fwd            --------------------------
	.section	.text.attn_fwd,"ax",@progbits
	.align	128
        .global         attn_fwd
        .type           attn_fwd,@function
        .size           attn_fwd,(.L_x_3 - attn_fwd)
        .other          attn_fwd,@"STO_CUDA_ENTRY STV_DEFAULT"
attn_fwd:
.text.attn_fwd:
[----:B------:R-:W-:Y:S01]  /*0000*/  LDC R1, c[0x0][0x28] ;  /* 0x00000a00ff017b82 */ /* 0x000fe20000000800 */
[----:B------:R-:W0:Y:S07]  /*0010*/  S2R R0, SR_TID.X ;  /* 0x0000000000007919 */ /* 0x000e2e0000002100 */
[----:B------:R-:W1:Y:S01]  /*0020*/  S2UR UR5, SR_CTAID.Y ;  /* 0x00000000000579c3 */ /* 0x000e620000002600 */
[----:B------:R-:W-:Y:S01]  /*0030*/  ULDC.64 UR6, c[0x0][0x240] ;  /* 0x0000900000067ab9 */ /* 0x000fe20000000a00 */
[----:B------:R-:W-:Y:S01]  /*0040*/  ULDC.64 UR16, c[0x0][0x208] ;  /* 0x0000820000107ab9 */ /* 0x000fe20000000a00 */
[----:B------:R-:W2:Y:S05]  /*0050*/  S2R R3, SR_CTAID.X ;  /* 0x0000000000037919 */ /* 0x000eaa0000002500 */
[----:B------:R-:W3:Y:S08]  /*0060*/  LDC R38, c[0x0][0x248] ;  /* 0x00009200ff267b82 */ /* 0x000ef00000000800 */
[----:B------:R-:W4:Y:S01]  /*0070*/  LDC.64 R34, c[0x0][0x210] ;  /* 0x00008400ff227b82 */ /* 0x000f220000000a00 */
[----:B-1----:R-:W-:-:S07]  /*0080*/  UIMAD UR6, UR5, UR6, URZ ;  /* 0x00000006050672a4 */ /* 0x002fce000f8e023f */
[----:B------:R-:W1:Y:S01]  /*0090*/  LDC R156, c[0x0][0x280] ;  /* 0x0000a000ff9c7b82 */ /* 0x000e620000000800 */
[----:B------:R-:W-:Y:S01]  /*00a0*/  USHF.L.U32 UR4, UR6, 0x1, URZ ;  /* 0x0000000106047899 */ /* 0x000fe2000800063f */
[----:B0-----:R-:W-:Y:S02]  /*00b0*/  LOP3.LUT R16, R0, 0x7f, RZ, 0xc0, !PT ;  /* 0x0000007f00107812 */ /* 0x001fe400078ec0ff */
[----:B------:R-:W-:Y:S02]  /*00c0*/  SHF.R.U32.HI R151, RZ, 0x7, R0 ;  /* 0x00000007ff977819 */ /* 0x000fe40000011600 */
[----:B--2---:R-:W-:Y:S02]  /*00d0*/  LEA R150, R3, R16, 0x7 ;  /* 0x0000001003967211 */ /* 0x004fe400078e38ff */
[----:B------:R-:W-:-:S03]  /*00e0*/  SGXT.U32 R151, R151, 0x1 ;  /* 0x000000019797781a */ /* 0x000fc60000000000 */
[----:B------:R-:W-:Y:S01]  /*00f0*/  IMAD R2, R150, UR7, RZ ;  /* 0x0000000796027c24 */ /* 0x000fe2000f8e02ff */
[----:B------:R-:W-:Y:S01]  /*0100*/  UIMAD.WIDE UR6, UR6, 0x2, URZ ;  /* 0x00000002060678a5 */ /* 0x000fe2000f8e023f */
[----:B---3--:R-:W-:-:S03]  /*0110*/  IMAD R5, R151, R38, RZ ;  /* 0x0000002697057224 */ /* 0x008fc600078e02ff */
[C---:B------:R-:W-:Y:S01]  /*0120*/  SHF.L.U32 R3, R2.reuse, 0x1, RZ ;  /* 0x0000000102037819 */ /* 0x040fe200000006ff */
[----:B------:R-:W-:Y:S01]  /*0130*/  IMAD.HI R2, R2, 0x2, RZ ;  /* 0x0000000202027827 */ /* 0x000fe200078e02ff */
[C---:B------:R-:W-:Y:S02]  /*0140*/  LEA R7, R38.reuse, R5, 0x1 ;  /* 0x0000000526077211 */ /* 0x040fe400078e08ff */
[----:B----4-:R-:W-:Y:S02]  /*0150*/  IADD3 R34, P0, P1, R3, UR4, R34 ;  /* 0x0000000403227c10 */ /* 0x010fe4000f91e022 */
[----:B------:R-:W-:Y:S02]  /*0160*/  LEA R8, R38, R7, 0x1 ;  /* 0x0000000726087211 */ /* 0x000fe400078e08ff */
[----:B------:R-:W-:Y:S02]  /*0170*/  IADD3.X R36, R2, UR7, R35, P0, P1 ;  /* 0x0000000702247c10 */ /* 0x000fe400087e2423 */
[----:B------:R-:W-:-:S02]  /*0180*/  LEA R2, P0, R5, R34, 0x1 ;  /* 0x0000002205027211 */ /* 0x000fc400078008ff */
[----:B------:R-:W-:Y:S02]  /*0190*/  LEA R9, R38, R8, 0x1 ;  /* 0x0000000826097211 */ /* 0x000fe400078e08ff */
[----:B------:R-:W-:Y:S02]  /*01a0*/  LEA R4, P1, R7, R34, 0x1 ;  /* 0x0000002207047211 */ /* 0x000fe400078208ff */
[----:B------:R-:W-:Y:S02]  /*01b0*/  LEA.HI.X.SX32 R3, R5, R36, 0x1, P0 ;  /* 0x0000002405037211 */ /* 0x000fe400000f0eff */
[----:B------:R-:W-:Y:S02]  /*01c0*/  LEA R6, P0, R8, R34, 0x1 ;  /* 0x0000002208067211 */ /* 0x000fe400078008ff */
[----:B------:R-:W-:Y:S01]  /*01d0*/  LEA R11, R38, R9, 0x1 ;  /* 0x00000009260b7211 */ /* 0x000fe200078e08ff */
[----:B------:R0:W2:Y:S01]  /*01e0*/  LDG.E.U16 R20, desc[UR16][R2.64] ;  /* 0x0000001002147981 */ /* 0x0000a2000c1e1500 */
[----:B------:R-:W-:-:S02]  /*01f0*/  LEA.HI.X.SX32 R5, R7, R36, 0x1, P1 ;  /* 0x0000002407057211 */ /* 0x000fc400008f0eff */
[----:B------:R-:W-:Y:S02]  /*0200*/  LEA.HI.X.SX32 R7, R8, R36, 0x1, P0 ;  /* 0x0000002408077211 */ /* 0x000fe400000f0eff */
[C---:B------:R-:W-:Y:S01]  /*0210*/  LEA R12, R38.reuse, R11, 0x1 ;  /* 0x0000000b260c7211 */ /* 0x040fe200078e08ff */
[----:B------:R3:W4:Y:S01]  /*0220*/  LDG.E.U16 R19, desc[UR16][R4.64] ;  /* 0x0000001004137981 */ /* 0x000722000c1e1500 */
[C---:B------:R-:W-:Y:S02]  /*0230*/  LEA R8, P0, R9.reuse, R34, 0x1 ;  /* 0x0000002209087211 */ /* 0x040fe400078008ff */
[----:B------:R-:W-:Y:S01]  /*0240*/  LEA R13, R38, R12, 0x1 ;  /* 0x0000000c260d7211 */ /* 0x000fe200078e08ff */
[----:B------:R5:W4:Y:S01]  /*0250*/  LDG.E.U16 R22, desc[UR16][R6.64] ;  /* 0x0000001006167981 */ /* 0x000b22000c1e1500 */
[----:B------:R-:W-:Y:S02]  /*0260*/  LEA.HI.X.SX32 R9, R9, R36, 0x1, P0 ;  /* 0x0000002409097211 */ /* 0x000fe400000f0eff */
[----:B0-----:R-:W-:-:S02]  /*0270*/  LEA R2, P0, R12, R34, 0x1 ;  /* 0x000000220c027211 */ /* 0x001fc400078008ff */
[----:B------:R-:W-:Y:S01]  /*0280*/  LEA R14, R38, R13, 0x1 ;  /* 0x0000000d260e7211 */ /* 0x000fe200078e08ff */
[----:B------:R0:W4:Y:S01]  /*0290*/  LDG.E.U16 R24, desc[UR16][R8.64] ;  /* 0x0000001008187981 */ /* 0x000122000c1e1500 */
[----:B------:R-:W-:Y:S02]  /*02a0*/  LEA.HI.X.SX32 R3, R12, R36, 0x1, P0 ;  /* 0x000000240c037211 */ /* 0x000fe400000f0eff */
[C---:B---3--:R-:W-:Y:S02]  /*02b0*/  LEA R4, P0, R13.reuse, R34, 0x1 ;  /* 0x000000220d047211 */ /* 0x048fe400078008ff */
[C---:B------:R-:W-:Y:S01]  /*02c0*/  LEA R12, R38.reuse, R14, 0x1 ;  /* 0x0000000e260c7211 */ /* 0x040fe200078e08ff */
[----:B------:R-:W3:Y:S01]  /*02d0*/  LDG.E.U16 R21, desc[UR16][R2.64] ;  /* 0x0000001002157981 */ /* 0x000ee2000c1e1500 */
[----:B------:R-:W-:Y:S02]  /*02e0*/  LEA.HI.X.SX32 R5, R13, R36, 0x1, P0 ;  /* 0x000000240d057211 */ /* 0x000fe400000f0eff */
[----:B------:R-:W-:-:S02]  /*02f0*/  LEA R13, R38, R12, 0x1 ;  /* 0x0000000c260d7211 */ /* 0x000fc400078e08ff */
[C---:B------:R-:W-:Y:S01]  /*0300*/  LEA R10, P1, R11.reuse, R34, 0x1 ;  /* 0x000000220b0a7211 */ /* 0x040fe200078208ff */
[----:B------:R-:W3:Y:S01]  /*0310*/  LDG.E.U16 R28, desc[UR16][R4.64] ;  /* 0x00000010041c7981 */ /* 0x000ee2000c1e1500 */
[----:B------:R-:W-:Y:S02]  /*0320*/  LEA R17, R38, R13, 0x1 ;  /* 0x0000000d26117211 */ /* 0x000fe400078e08ff */
[----:B------:R-:W-:Y:S02]  /*0330*/  LEA.HI.X.SX32 R11, R11, R36, 0x1, P1 ;  /* 0x000000240b0b7211 */ /* 0x000fe400008f0eff */
[----:B-----5:R-:W-:Y:S02]  /*0340*/  LEA R6, P0, R14, R34, 0x1 ;  /* 0x000000220e067211 */ /* 0x020fe400078008ff */
[----:B------:R-:W-:Y:S01]  /*0350*/  LEA R18, R38, R17, 0x1 ;  /* 0x0000001126127211 */ /* 0x000fe200078e08ff */
[----:B------:R5:W4:Y:S01]  /*0360*/  LDG.E.U16 R26, desc[UR16][R10.64] ;  /* 0x000000100a1a7981 */ /* 0x000b22000c1e1500 */
[----:B------:R-:W-:-:S02]  /*0370*/  LEA.HI.X.SX32 R7, R14, R36, 0x1, P0 ;  /* 0x000000240e077211 */ /* 0x000fc400000f0eff */
[----:B0-----:R-:W-:Y:S02]  /*0380*/  LEA R8, P1, R12, R34, 0x1 ;  /* 0x000000220c087211 */ /* 0x001fe400078208ff */
[----:B------:R-:W-:Y:S01]  /*0390*/  LEA R14, R38, R18, 0x1 ;  /* 0x00000012260e7211 */ /* 0x000fe200078e08ff */
[----:B------:R0:W3:Y:S01]  /*03a0*/  LDG.E.U16 R30, desc[UR16][R6.64] ;  /* 0x00000010061e7981 */ /* 0x0000e2000c1e1500 */
[C---:B-----5:R-:W-:Y:S02]  /*03b0*/  LEA R10, P0, R13.reuse, R34, 0x1 ;  /* 0x000000220d0a7211 */ /* 0x060fe400078008ff */
[-C--:B------:R-:W-:Y:S02]  /*03c0*/  LEA.HI.X.SX32 R9, R12, R36.reuse, 0x1, P1 ;  /* 0x000000240c097211 */ /* 0x080fe400008f0eff */
[----:B------:R-:W-:Y:S02]  /*03d0*/  LEA.HI.X.SX32 R11, R13, R36, 0x1, P0 ;  /* 0x000000240d0b7211 */ /* 0x000fe400000f0eff */
[----:B------:R-:W-:Y:S01]  /*03e0*/  LEA R12, P0, R14, R34, 0x1 ;  /* 0x000000220e0c7211 */ /* 0x000fe200078008ff */
[----:B------:R5:W3:Y:S01]  /*03f0*/  LDG.E.U16 R32, desc[UR16][R8.64] ;  /* 0x0000001008207981 */ /* 0x000ae2000c1e1500 */
[----:B------:R-:W-:-:S02]  /*0400*/  LEA R3, R38, R14, 0x1 ;  /* 0x0000000e26037211 */ /* 0x000fc400078e08ff */
[----:B------:R-:W-:Y:S01]  /*0410*/  LEA.HI.X.SX32 R13, R14, R36, 0x1, P0 ;  /* 0x000000240e0d7211 */ /* 0x000fe200000f0eff */
[----:B------:R1:W3:Y:S01]  /*0420*/  LDG.E.U16 R11, desc[UR16][R10.64] ;  /* 0x000000100a0b7981 */ /* 0x0002e2000c1e1500 */
[-C--:B------:R-:W-:Y:S02]  /*0430*/  LEA R14, P1, R3, R34.reuse, 0x1 ;  /* 0x00000022030e7211 */ /* 0x080fe400078208ff */
[----:B------:R-:W-:Y:S01]  /*0440*/  LEA R2, P0, R17, R34, 0x1 ;  /* 0x0000002211027211 */ /* 0x000fe200078008ff */
[----:B------:R1:W3:Y:S01]  /*0450*/  LDG.E.U16 R12, desc[UR16][R12.64] ;  /* 0x000000100c0c7981 */ /* 0x0002e2000c1e1500 */
[----:B------:R-:W-:Y:S02]  /*0460*/  LEA R5, R38, R3, 0x1 ;  /* 0x0000000326057211 */ /* 0x000fe400078e08ff */
[-C--:B------:R-:W-:Y:S02]  /*0470*/  LEA.HI.X.SX32 R15, R3, R36.reuse, 0x1, P1 ;  /* 0x00000024030f7211 */ /* 0x080fe400008f0eff */
[----:B------:R-:W-:-:S02]  /*0480*/  LEA.HI.X.SX32 R3, R17, R36, 0x1, P0 ;  /* 0x0000002411037211 */ /* 0x000fc400000f0eff */
[C---:B0-----:R-:W-:Y:S02]  /*0490*/  LEA R6, P1, R5.reuse, R34, 0x1 ;  /* 0x0000002205067211 */ /* 0x041fe400078208ff */
[----:B------:R-:W-:Y:S01]  /*04a0*/  LEA R17, R38, R5, 0x1 ;  /* 0x0000000526117211 */ /* 0x000fe200078e08ff */
[----:B------:R-:W3:Y:S01]  /*04b0*/  LDG.E.U16 R15, desc[UR16][R14.64] ;  /* 0x000000100e0f7981 */ /* 0x000ee2000c1e1500 */
[----:B------:R-:W-:Y:S02]  /*04c0*/  LEA.HI.X.SX32 R7, R5, R36, 0x1, P1 ;  /* 0x0000002405077211 */ /* 0x000fe400008f0eff */
[CC--:B------:R-:W-:Y:S01]  /*04d0*/  LEA R4, P0, R18.reuse, R34.reuse, 0x1 ;  /* 0x0000002212047211 */ /* 0x0c0fe200078008ff */
[----:B------:R-:W3:Y:S01]  /*04e0*/  LDG.E.U16 R2, desc[UR16][R2.64] ;  /* 0x0000001002027981 */ /* 0x000ee2000c1e1500 */
[C---:B-----5:R-:W-:Y:S02]  /*04f0*/  LEA R8, P1, R17.reuse, R34, 0x1 ;  /* 0x0000002211087211 */ /* 0x060fe400078208ff */
[-C--:B------:R-:W-:Y:S01]  /*0500*/  LEA.HI.X.SX32 R5, R18, R36.reuse, 0x1, P0 ;  /* 0x0000002412057211 */ /* 0x080fe200000f0eff */
[----:B------:R-:W5:Y:S01]  /*0510*/  LDG.E.U16 R6, desc[UR16][R6.64] ;  /* 0x0000001006067981 */ /* 0x000f62000c1e1500 */
[----:B------:R-:W-:-:S03]  /*0520*/  LEA.HI.X.SX32 R9, R17, R36, 0x1, P1 ;  /* 0x0000002411097211 */ /* 0x000fc600008f0eff */
[----:B------:R-:W5:Y:S04]  /*0530*/  LDG.E.U16 R4, desc[UR16][R4.64] ;  /* 0x0000001004047981 */ /* 0x000f68000c1e1500 */
[----:B------:R-:W5:Y:S01]  /*0540*/  LDG.E.U16 R8, desc[UR16][R8.64] ;  /* 0x0000001008087981 */ /* 0x000f62000c1e1500 */
[----:B------:R-:W0:Y:S01]  /*0550*/  S2UR UR4, SR_CgaCtaId ;  /* 0x00000000000479c3 */ /* 0x000e220000008800 */
[----:B-1----:R-:W-:-:S04]  /*0560*/  SHF.R.S32.HI R10, RZ, 0x7, R0 ;  /* 0x00000007ff0a7819 */ /* 0x002fc80000011400 */
[----:B------:R-:W-:Y:S02]  /*0570*/  SGXT R10, R10, 0x1 ;  /* 0x000000010a0a781a */ /* 0x000fe40000000200 */
[----:B------:R-:W-:Y:S02]  /*0580*/  SHF.L.U32 R152, R0, 0x1, RZ ;  /* 0x0000000100987819 */ /* 0x000fe400000006ff */
[----:B------:R-:W-:Y:S01]  /*0590*/  LOP3.LUT R13, R10, 0x90, RZ, 0xc0, !PT ;  /* 0x000000900a0d7812 */ /* 0x000fe200078ec0ff */
[----:B------:R-:W-:Y:S01]  /*05a0*/  UMOV UR12, 0x400 ;  /* 0x00000400000c7882 */ /* 0x000fe20000000000 */
[----:B------:R-:W-:Y:S02]  /*05b0*/  SHF.L.U32 R153, R0, 0x6, RZ ;  /* 0x0000000600997819 */ /* 0x000fe400000006ff */
[----:B------:R-:W-:Y:S02]  /*05c0*/  LOP3.LUT R10, R13, 0x7e, R152, 0x78, !PT ;  /* 0x0000007e0d0a7812 */ /* 0x000fe400078e7898 */
[----:B------:R-:W-:-:S02]  /*05d0*/  ISETP.GE.AND P0, PT, R156, 0x1, PT ;  /* 0x000000019c00780c */ /* 0x000fc40003f06270 */
[----:B------:R-:W-:Y:S01]  /*05e0*/  LOP3.LUT R153, R10, 0x1000, R153, 0xf8, !PT ;  /* 0x000010000a997812 */ /* 0x000fe200078ef899 */
[----:B0-----:R-:W-:-:S03]  /*05f0*/  ULEA UR12, UR4, UR12, 0x18 ;  /* 0x0000000c040c7291 */ /* 0x001fc6000f8ec03f */
[C---:B------:R-:W-:Y:S02]  /*0600*/  LOP3.LUT R154, R153.reuse, 0x20, RZ, 0x3c, !PT ;  /* 0x00000020999a7812 */ /* 0x040fe400078e3cff */
[C---:B------:R-:W-:Y:S02]  /*0610*/  LOP3.LUT R155, R153.reuse, 0x40, RZ, 0x3c, !PT ;  /* 0x00000040999b7812 */ /* 0x040fe400078e3cff */
[----:B------:R-:W-:Y:S02]  /*0620*/  LOP3.LUT R157, R153, 0x60, RZ, 0x3c, !PT ;  /* 0x00000060999d7812 */ /* 0x000fe400078e3cff */
[----:B------:R-:W-:Y:S02]  /*0630*/  CS2R R88, SRZ ;  /* 0x0000000000587805 */ /* 0x000fe4000001ff00 */
[----:B------:R-:W-:Y:S02]  /*0640*/  MOV R108, 0xff800000 ;  /* 0xff800000006c7802 */ /* 0x000fe40000000f00 */
[----:B------:R-:W-:-:S02]  /*0650*/  CS2R R90, SRZ ;  /* 0x00000000005a7805 */ /* 0x000fc4000001ff00 */
[----:B------:R-:W-:Y:S02]  /*0660*/  MOV R160, 0x3f800000 ;  /* 0x3f80000000a07802 */ /* 0x000fe40000000f00 */
[----:B------:R-:W-:Y:S02]  /*0670*/  CS2R R92, SRZ ;  /* 0x00000000005c7805 */ /* 0x000fe4000001ff00 */
[----:B------:R-:W-:Y:S02]  /*0680*/  MOV R162, 0x3f800000 ;  /* 0x3f80000000a27802 */ /* 0x000fe40000000f00 */
[----:B------:R-:W-:Y:S02]  /*0690*/  CS2R R94, SRZ ;  /* 0x00000000005e7805 */ /* 0x000fe4000001ff00 */
[----:B------:R-:W-:Y:S02]  /*06a0*/  MOV R84, 0xff800000 ;  /* 0xff80000000547802 */ /* 0x000fe40000000f00 */
[----:B------:R-:W-:-:S02]  /*06b0*/  CS2R R96, SRZ ;  /* 0x0000000000607805 */ /* 0x000fc4000001ff00 */
[----:B------:R-:W-:Y:S02]  /*06c0*/  CS2R R98, SRZ ;  /* 0x0000000000627805 */ /* 0x000fe4000001ff00 */
[----:B------:R-:W-:Y:S02]  /*06d0*/  CS2R R100, SRZ ;  /* 0x0000000000647805 */ /* 0x000fe4000001ff00 */
[----:B------:R-:W-:Y:S02]  /*06e0*/  CS2R R102, SRZ ;  /* 0x0000000000667805 */ /* 0x000fe4000001ff00 */
[----:B------:R-:W-:Y:S01]  /*06f0*/  LOP3.LUT R158, R0, 0xff, RZ, 0xc0, !PT ;  /* 0x000000ff009e7812 */ /* 0x000fe200078ec0ff */
[----:B--2---:R0:W-:Y:S04]  /*0700*/  STS.U16 [R153+UR12], R20 ;  /* 0x0000001499007988 */ /* 0x0041e8000800040c */
[----:B----4-:R0:W-:Y:S04]  /*0710*/  STS.U16 [R153+UR12+0x400], R26 ;  /* 0x0004001a99007988 */ /* 0x0101e8000800040c */
[----:B---3--:R0:W-:Y:S04]  /*0720*/  STS.U16 [R153+UR12+0x800], R32 ;  /* 0x0008002099007988 */ /* 0x0081e8000800040c */
[----:B------:R0:W-:Y:S04]  /*0730*/  STS.U16 [R153+UR12+0xc00], R12 ;  /* 0x000c000c99007988 */ /* 0x0001e8000800040c */
[----:B------:R0:W-:Y:S04]  /*0740*/  STS.U16 [R154+UR12+0x100], R19 ;  /* 0x000100139a007988 */ /* 0x0001e8000800040c */
[----:B------:R0:W-:Y:S04]  /*0750*/  STS.U16 [R154+UR12+0x500], R21 ;  /* 0x000500159a007988 */ /* 0x0001e8000800040c */
[----:B------:R0:W-:Y:S04]  /*0760*/  STS.U16 [R154+UR12+0x900], R11 ;  /* 0x0009000b9a007988 */ /* 0x0001e8000800040c */
[----:B------:R0:W-:Y:S04]  /*0770*/  STS.U16 [R154+UR12+0xd00], R15 ;  /* 0x000d000f9a007988 */ /* 0x0001e8000800040c */
[----:B------:R0:W-:Y:S04]  /*0780*/  STS.U16 [R155+UR12+0x200], R22 ;  /* 0x000200169b007988 */ /* 0x0001e8000800040c */
[----:B------:R0:W-:Y:S04]  /*0790*/  STS.U16 [R155+UR12+0x600], R28 ;  /* 0x0006001c9b007988 */ /* 0x0001e8000800040c */
[----:B------:R0:W-:Y:S04]  /*07a0*/  STS.U16 [R155+UR12+0xa00], R2 ;  /* 0x000a00029b007988 */ /* 0x0001e8000800040c */
[----:B-----5:R0:W-:Y:S04]  /*07b0*/  STS.U16 [R155+UR12+0xe00], R6 ;  /* 0x000e00069b007988 */ /* 0x0201e8000800040c */
[----:B------:R0:W-:Y:S04]  /*07c0*/  STS.U16 [R157+UR12+0x300], R24 ;  /* 0x000300189d007988 */ /* 0x0001e8000800040c */
[----:B------:R0:W-:Y:S04]  /*07d0*/  STS.U16 [R157+UR12+0x700], R30 ;  /* 0x0007001e9d007988 */ /* 0x0001e8000800040c */
[----:B------:R0:W-:Y:S04]  /*07e0*/  STS.U16 [R157+UR12+0xb00], R4 ;  /* 0x000b00049d007988 */ /* 0x0001e8000800040c */
[----:B------:R0:W-:Y:S01]  /*07f0*/  STS.U16 [R157+UR12+0xf00], R8 ;  /* 0x000f00089d007988 */ /* 0x0001e2000800040c */
[----:B------:R-:W-:Y:S05]  /*0800*/  @!P0 BRA `(.L_x_0) ;  /* 0x0000002c00c88947 */ /* 0x000fea0003800000 */
[----:B------:R-:W1:Y:S01]  /*0810*/  LDC.64 R106, c[0x0][0x260] ;  /* 0x00009800ff6a7b82 */ /* 0x000e620000000a00 */
[--C-:B0-----:R-:W-:Y:S01]  /*0820*/  SHF.R.U32.HI R2, RZ, 0x5, R0.reuse ;  /* 0x00000005ff027819 */ /* 0x101fe20000011600 */
[----:B------:R-:W-:Y:S01]  /*0830*/  ULDC UR4, c[0x0][0x258] ;  /* 0x0000960000047ab9 */ /* 0x000fe20000000800 */
[----:B------:R-:W-:Y:S01]  /*0840*/  SHF.L.U32 R3, R158, 0x1, RZ ;  /* 0x000000019e037819 */ /* 0x000fe200000006ff */
[----:B------:R-:W-:Y:S01]  /*0850*/  ULDC.64 UR6, c[0x0][0x220] ;  /* 0x0000880000067ab9 */ /* 0x000fe20000000a00 */
[--C-:B------:R-:W-:Y:S01]  /*0860*/  SHF.R.U32.HI R4, RZ, 0x2, R0.reuse ;  /* 0x00000002ff047819 */ /* 0x100fe20000011600 */
[----:B------:R-:W-:Y:S01]  /*0870*/  ULDC.64 UR8, c[0x0][0x218] ;  /* 0x0000860000087ab9 */ /* 0x000fe20000000a00 */
[----:B------:R-:W-:Y:S01]  /*0880*/  R2UR UR13, R2 ;  /* 0x00000000020d72ca */ /* 0x000fe200000e0000 */
[----:B------:R-:W0:Y:S01]  /*0890*/  LDC.64 R108, c[0x0][0x250] ;  /* 0x00009400ff6c7b82 */ /* 0x000e220000000a00 */
[----:B------:R-:W-:Y:S02]  /*08a0*/  SHF.R.U32.HI R6, RZ, 0x5, R0 ;  /* 0x00000005ff067819 */ /* 0x000fe40000011600 */
[----:B------:R-:W-:-:S02]  /*08b0*/  CS2R R88, SRZ ;  /* 0x0000000000587805 */ /* 0x000fc4000001ff00 */
[----:B------:R-:W-:Y:S02]  /*08c0*/  MOV R160, 0x3f800000 ;  /* 0x3f80000000a07802 */ /* 0x000fe40000000f00 */
[----:B------:R-:W-:Y:S02]  /*08d0*/  CS2R R90, SRZ ;  /* 0x00000000005a7805 */ /* 0x000fe4000001ff00 */
[----:B------:R-:W-:Y:S02]  /*08e0*/  MOV R181, 0xff800000 ;  /* 0xff80000000b57802 */ /* 0x000fe40000000f00 */
[----:B------:R-:W-:Y:S02]  /*08f0*/  CS2R R92, SRZ ;  /* 0x00000000005c7805 */ /* 0x000fe4000001ff00 */
[----:B------:R-:W-:Y:S01]  /*0900*/  MOV R159, RZ ;  /* 0x000000ff009f7202 */ /* 0x000fe20000000f00 */
[----:B------:R-:W2:Y:S01]  /*0910*/  LDC R30, c[0x0][0x268] ;  /* 0x00009a00ff1e7b82 */ /* 0x000ea20000000800 */
[----:B------:R-:W-:-:S02]  /*0920*/  MOV R161, RZ ;  /* 0x000000ff00a17202 */ /* 0x000fc40000000f00 */
[----:B------:R-:W-:Y:S02]  /*0930*/  CS2R R94, SRZ ;  /* 0x00000000005e7805 */ /* 0x000fe4000001ff00 */
[----:B------:R-:W-:Y:S02]  /*0940*/  MOV R163, 0xff800000 ;  /* 0xff80000000a37802 */ /* 0x000fe40000000f00 */
[----:B------:R-:W-:Y:S02]  /*0950*/  CS2R R96, SRZ ;  /* 0x0000000000607805 */ /* 0x000fe4000001ff00 */
[----:B------:R-:W-:Y:S02]  /*0960*/  MOV R162, 0x3f800000 ;  /* 0x3f80000000a27802 */ /* 0x000fe40000000f00 */
[----:B------:R-:W-:Y:S02]  /*0970*/  CS2R R98, SRZ ;  /* 0x0000000000627805 */ /* 0x000fe4000001ff00 */
[----:B------:R-:W-:Y:S01]  /*0980*/  CS2R R100, SRZ ;  /* 0x0000000000647805 */ /* 0x000fe2000001ff00 */
[----:B-1----:R-:W-:Y:S01]  /*0990*/  IMAD R2, R106, UR5, RZ ;  /* 0x000000056a027c24 */ /* 0x002fe2000f8e02ff */
[----:B------:R-:W-:Y:S01]  /*09a0*/  LOP3.LUT R106, R3, 0x30, R4, 0x78, !PT ;  /* 0x00000030036a7812 */ /* 0x000fe200078e7804 */
[----:B------:R-:W-:Y:S01]  /*09b0*/  IMAD R16, R16, R107, RZ ;  /* 0x0000006b10107224 */ /* 0x000fe200078e02ff */
[----:B------:R-:W-:-:S02]  /*09c0*/  LOP3.LUT R3, R0, 0x1f, RZ, 0xc0, !PT ;  /* 0x0000001f00037812 */ /* 0x000fc400078ec0ff */
[----:B------:R-:W-:Y:S02]  /*09d0*/  CS2R R102, SRZ ;  /* 0x0000000000667805 */ /* 0x000fe4000001ff00 */
[----:B------:R-:W-:Y:S01]  /*09e0*/  SHF.L.U32 R4, R2, 0x1, RZ ;  /* 0x0000000102047819 */ /* 0x000fe200000006ff */
[C---:B------:R-:W-:Y:S01]  /*09f0*/  IMAD.HI R7, R16.reuse, 0x2, RZ ;  /* 0x0000000210077827 */ /* 0x040fe200078e02ff */
[----:B------:R-:W-:Y:S01]  /*0a00*/  SHF.L.U32 R5, R16, 0x1, RZ ;  /* 0x0000000110057819 */ /* 0x000fe200000006ff */
[----:B------:R-:W-:Y:S01]  /*0a10*/  UMOV UR10, 0xfffffffe ;  /* 0xfffffffe000a7882 */ /* 0x000fe20000000000 */
[----:B------:R-:W-:Y:S01]  /*0a20*/  UMOV UR11, 0x7fffffdf ;  /* 0x7fffffdf000b7882 */ /* 0x000fe20000000000 */
[----:B------:R-:W-:Y:S01]  /*0a30*/  IMAD R3, R3, UR4, RZ ;  /* 0x0000000403037c24 */ /* 0x000fe2000f8e02ff */
[----:B------:R-:W-:Y:S01]  /*0a40*/  IADD3 R26, P0, P1, R5, UR6, R4 ;  /* 0x00000006051a7c10 */ /* 0x000fe2000f91e004 */
[----:B0-----:R-:W-:Y:S01]  /*0a50*/  IMAD R108, R108, UR5, RZ ;  /* 0x000000056c6c7c24 */ /* 0x001fe2000f8e02ff */
[----:B------:R-:W-:Y:S01]  /*0a60*/  UIADD3 UR4, UR13, 0x18, URZ ;  /* 0x000000180d047890 */ /* 0x000fe2000fffe03f */
[----:B------:R-:W-:Y:S01]  /*0a70*/  IMAD.HI R4, R2, 0x2, RZ ;  /* 0x0000000202047827 */ /* 0x000fe200078e02ff */
[C---:B------:R-:W-:Y:S01]  /*0a80*/  SHF.L.U32 R5, R3.reuse, 0x1, RZ ;  /* 0x0000000103057819 */ /* 0x040fe200000006ff */
[----:B------:R-:W-:Y:S01]  /*0a90*/  UIADD3 UR6, UR13, 0x38, URZ ;  /* 0x000000380d067890 */ /* 0x000fe2000fffe03f */
[C---:B------:R-:W-:Y:S01]  /*0aa0*/  SHF.L.U32 R2, R108.reuse, 0x1, RZ ;  /* 0x000000016c027819 */ /* 0x040fe200000006ff */
[----:B------:R-:W-:Y:S01]  /*0ab0*/  IMAD.HI R3, R3, 0x2, RZ ;  /* 0x0000000203037827 */ /* 0x000fe200078e02ff */
[----:B------:R-:W-:Y:S01]  /*0ac0*/  IADD3.X R28, R7, UR7, R4, P0, P1 ;  /* 0x00000007071c7c10 */ /* 0x000fe200087e2404 */
[----:B------:R-:W-:Y:S01]  /*0ad0*/  UIADD3 UR7, UR13, 0x58, URZ ;  /* 0x000000580d077890 */ /* 0x000fe2000fffe03f */
[----:B------:R-:W-:Y:S01]  /*0ae0*/  IADD3 R141, P0, P1, R5, UR8, R2 ;  /* 0x00000008058d7c10 */ /* 0x000fe2000f91e002 */
[----:B------:R-:W-:Y:S01]  /*0af0*/  IMAD.HI R108, R108, 0x2, RZ ;  /* 0x000000026c6c7827 */ /* 0x000fe200078e02ff */
[----:B------:R-:W-:Y:S01]  /*0b00*/  SGXT.U32 R2, R6, 0x3 ;  /* 0x000000030602781a */ /* 0x000fe20000000000 */
[----:B------:R-:W-:-:S02]  /*0b10*/  UIADD3 UR8, UR13, 0x78, URZ ;  /* 0x000000780d087890 */ /* 0x000fc4000fffe03f */
[----:B--2---:R-:W-:Y:S01]  /*0b20*/  IMAD R11, R151, R30, RZ ;  /* 0x0000001e970b7224 */ /* 0x004fe200078e02ff */
[----:B------:R-:W-:Y:S01]  /*0b30*/  IADD3.X R17, R3, UR9, R108, P0, P1 ;  /* 0x0000000903117c10 */ /* 0x000fe200087e246c */
[----:B------:R-:W-:Y:S01]  /*0b40*/  IMAD R2, R2, R109, RZ ;  /* 0x0000006d02027224 */ /* 0x000fe200078e02ff */
[----:B------:R-:W-:Y:S01]  /*0b50*/  ULDC UR20, c[0x0][0x238] ;  /* 0x00008e0000147ab9 */ /* 0x000fe20000000800 */
[C---:B------:R-:W-:Y:S01]  /*0b60*/  IMAD R3, R109.reuse, UR4, RZ ;  /* 0x000000046d037c24 */ /* 0x040fe2000f8e02ff */
[----:B------:R-:W-:Y:S01]  /*0b70*/  LEA R13, R30, R11, 0x1 ;  /* 0x0000000b1e0d7211 */ /* 0x000fe200078e08ff */
[C---:B------:R-:W-:Y:S01]  /*0b80*/  IMAD R5, R109.reuse, UR6, RZ ;  /* 0x000000066d057c24 */ /* 0x040fe2000f8e02ff */
[C---:B------:R-:W-:Y:S01]  /*0b90*/  LEA R4, R109.reuse, R2, 0x3 ;  /* 0x000000026d047211 */ /* 0x040fe200078e18ff */
[C---:B------:R-:W-:Y:S01]  /*0ba0*/  IMAD R7, R109.reuse, UR7, RZ ;  /* 0x000000076d077c24 */ /* 0x040fe2000f8e02ff */
[-C--:B------:R-:W-:Y:S01]  /*0bb0*/  LEA R110, P0, R2, R141.reuse, 0x1 ;  /* 0x0000008d026e7211 */ /* 0x080fe200078008ff */
[----:B------:R-:W-:Y:S01]  /*0bc0*/  IMAD R14, R30, 0x2, R13 ;  /* 0x000000021e0e7824 */ /* 0x000fe200078e020d */
[C---:B------:R-:W-:Y:S01]  /*0bd0*/  LEA R6, R109.reuse, R4, 0x3 ;  /* 0x000000046d067211 */ /* 0x040fe200078e18ff */
[C---:B------:R-:W-:Y:S01]  /*0be0*/  IMAD R9, R109.reuse, UR8, RZ ;  /* 0x000000086d097c24 */ /* 0x040fe2000f8e02ff */
[----:B------:R-:W-:Y:S01]  /*0bf0*/  LEA R112, P1, R4, R141, 0x1 ;  /* 0x0000008d04707211 */ /* 0x000fe200078208ff */
[----:B------:R-:W-:Y:S01]  /*0c00*/  UIADD3 UR6, UR12, 0x2000, URZ ;  /* 0x000020000c067890 */ /* 0x000fe2000fffe03f */
[C---:B------:R-:W-:Y:S01]  /*0c10*/  LEA R8, R109.reuse, R6, 0x4 ;  /* 0x000000066d087211 */ /* 0x040fe200078e20ff */
[----:B------:R-:W-:Y:S01]  /*0c20*/  UMOV UR4, URZ ;  /* 0x0000003f00047c82 */ /* 0x000fe20008000000 */
[-C--:B------:R-:W-:Y:S01]  /*0c30*/  LEA.HI.X.SX32 R111, R2, R17.reuse, 0x1, P0 ;  /* 0x00000011026f7211 */ /* 0x080fe200000f0eff */
[----:B------:R-:W-:Y:S01]  /*0c40*/  USHF.R.U32.HI UR6, URZ, 0x4, UR6 ;  /* 0x000000043f067899 */ /* 0x000fe20008011606 */
[C---:B------:R-:W-:Y:S01]  /*0c50*/  LEA R10, R109.reuse, R8, 0x3 ;  /* 0x000000086d0a7211 */ /* 0x040fe200078e18ff */
[----:B------:R-:W-:Y:S01]  /*0c60*/  UMOV UR7, URZ ;  /* 0x0000003f00077c82 */ /* 0x000fe20008000000 */
[----:B------:R-:W-:Y:S01]  /*0c70*/  LEA.HI.X.SX32 R113, R4, R17, 0x1, P1 ;  /* 0x0000001104717211 */ /* 0x000fe200008f0eff */
[----:B------:R-:W-:Y:S01]  /*0c80*/  USGXT.U32 UR6, UR6, 0xe ;  /* 0x0000000e0606789a */ /* 0x000fe20008000000 */
[----:B------:R-:W-:-:S02]  /*0c90*/  LEA R2, R109, R10, 0x3 ;  /* 0x0000000a6d027211 */ /* 0x000fc400078e18ff */
[C---:B------:R-:W-:Y:S01]  /*0ca0*/  LEA R122, P0, R6.reuse, R141, 0x1 ;  /* 0x0000008d067a7211 */ /* 0x040fe200078008ff */
[----:B------:R-:W-:Y:S01]  /*0cb0*/  UIADD3 UR18, UP0, UR6, 0x2, URZ ;  /* 0x0000000206127890 */ /* 0x000fe2000ff1e03f */
[C---:B------:R-:W-:Y:S01]  /*0cc0*/  LEA R4, R109.reuse, R2, 0x4 ;  /* 0x000000026d047211 */ /* 0x040fe200078e20ff */
[----:B------:R-:W-:Y:S01]  /*0cd0*/  UIADD3.64 UR10, UR6, -UR10, URZ ;  /* 0x8000000a060a7297 */ /* 0x000fe2000fffe03f */
[----:B------:R-:W-:Y:S01]  /*0ce0*/  LEA.HI.X.SX32 R123, R6, R17, 0x1, P0 ;  /* 0x00000011067b7211 */ /* 0x000fe200000f0eff */
[----:B------:R-:W-:Y:S01]  /*0cf0*/  UIADD3.X UR19, UR4, 0x40000040, URZ, UP0, !UPT ;  /* 0x4000004004137890 */ /* 0x000fe200087fe43f */
[C---:B------:R-:W-:Y:S02]  /*0d00*/  LEA R12, R109.reuse, R4, 0x3 ;  /* 0x000000046d0c7211 */ /* 0x040fe400078e18ff */
[-C--:B------:R-:W-:Y:S01]  /*0d10*/  LEA R124, P0, R8, R141.reuse, 0x1 ;  /* 0x0000008d087c7211 */ /* 0x080fe200078008ff */
[----:B------:R-:W-:Y:S01]  /*0d20*/  UIADD3.64 UR22, UR18, 0x2, URZ ;  /* 0x0000000212167897 */ /* 0x000fe2000fffe03f */
[C---:B------:R-:W-:Y:S01]  /*0d30*/  LEA R6, R109.reuse, R12, 0x3 ;  /* 0x0000000c6d067211 */ /* 0x040fe200078e18ff */
[----:B------:R-:W-:Y:S01]  /*0d40*/  UIADD3.64 UR26, UR18, 0x4, URZ ;  /* 0x00000004121a7897 */ /* 0x000fe2000fffe03f */
[----:B------:R-:W-:Y:S01]  /*0d50*/  LEA R126, P1, R10, R141, 0x1 ;  /* 0x0000008d0a7e7211 */ /* 0x000fe200078208ff */
[----:B------:R-:W-:Y:S01]  /*0d60*/  UIADD3.64 UR30, UR18, 0xfe, URZ ;  /* 0x000000fe121e7897 */ /* 0x000fe2000fffe03f */
[-C--:B------:R-:W-:Y:S01]  /*0d70*/  LEA.HI.X.SX32 R125, R8, R17.reuse, 0x1, P0 ;  /* 0x00000011087d7211 */ /* 0x080fe200000f0eff */
[----:B------:R-:W-:Y:S01]  /*0d80*/  UIADD3.64 UR34, UR18, 0x100, URZ ;  /* 0x0000010012227897 */ /* 0x000fe2000fffe03f */
[----:B------:R-:W-:Y:S01]  /*0d90*/  LEA R8, R109, R6, 0x4 ;  /* 0x000000066d087211 */ /* 0x000fe200078e20ff */
[----:B------:R-:W-:Y:S01]  /*0da0*/  UIADD3.64 UR38, UR18, 0x102, URZ ;  /* 0x0000010212267897 */ /* 0x000fe2000fffe03f */
[----:B------:R-:W-:Y:S01]  /*0db0*/  LEA.HI.X.SX32 R127, R10, R17, 0x1, P1 ;  /* 0x000000110a7f7211 */ /* 0x000fe200008f0eff */
[----:B------:R-:W-:Y:S01]  /*0dc0*/  UIADD3.64 UR42, UR18, 0x104, URZ ;  /* 0x00000104122a7897 */ /* 0x000fe2000fffe03f */
[----:B------:R-:W-:-:S02]  /*0dd0*/  LEA R128, P0, R2, R141, 0x1 ;  /* 0x0000008d02807211 */ /* 0x000fc400078008ff */
[-C--:B------:R-:W-:Y:S02]  /*0de0*/  LEA R114, P2, R3, R141.reuse, 0x1 ;  /* 0x0000008d03727211 */ /* 0x080fe400078408ff */
[----:B------:R-:W-:Y:S02]  /*0df0*/  LEA R10, R109, R8, 0x3 ;  /* 0x000000086d0a7211 */ /* 0x000fe400078e18ff */
[----:B------:R-:W-:Y:S02]  /*0e00*/  LEA R15, R30, R14, 0x1 ;  /* 0x0000000e1e0f7211 */ /* 0x000fe400078e08ff */
[----:B------:R-:W-:Y:S02]  /*0e10*/  LEA R116, P3, R5, R141, 0x1 ;  /* 0x0000008d05747211 */ /* 0x000fe400078608ff */
[-C--:B------:R-:W-:Y:S02]  /*0e20*/  LEA.HI.X.SX32 R129, R2, R17.reuse, 0x1, P0 ;  /* 0x0000001102817211 */ /* 0x080fe400000f0eff */
[----:B------:R-:W-:-:S02]  /*0e30*/  LEA.HI.X.SX32 R115, R3, R17, 0x1, P2 ;  /* 0x0000001103737211 */ /* 0x000fc400010f0eff */
[----:B------:R-:W-:Y:S02]  /*0e40*/  LEA R2, R109, R10, 0x3 ;  /* 0x0000000a6d027211 */ /* 0x000fe400078e18ff */
[----:B------:R-:W-:Y:S02]  /*0e50*/  LEA R3, R30, R15, 0x1 ;  /* 0x0000000f1e037211 */ /* 0x000fe400078e08ff */
[-C--:B------:R-:W-:Y:S02]  /*0e60*/  LEA R130, P1, R4, R141.reuse, 0x1 ;  /* 0x0000008d04827211 */ /* 0x080fe400078208ff */
[----:B------:R-:W-:Y:S02]  /*0e70*/  LEA R132, P2, R12, R141, 0x1 ;  /* 0x0000008d0c847211 */ /* 0x000fe400078408ff */
[----:B------:R-:W-:Y:S02]  /*0e80*/  LEA.HI.X.SX32 R117, R5, R17, 0x1, P3 ;  /* 0x0000001105757211 */ /* 0x000fe400018f0eff */
[----:B------:R-:W-:-:S02]  /*0e90*/  LEA R140, P3, R2, R141, 0x1 ;  /* 0x0000008d028c7211 */ /* 0x000fc400078608ff */
[----:B------:R-:W-:Y:S02]  /*0ea0*/  LEA R5, R30, R3, 0x1 ;  /* 0x000000031e057211 */ /* 0x000fe400078e08ff */
[-C--:B------:R-:W-:Y:S02]  /*0eb0*/  LEA.HI.X.SX32 R131, R4, R17.reuse, 0x1, P1 ;  /* 0x0000001104837211 */ /* 0x080fe400008f0eff */
[----:B------:R-:W-:Y:S02]  /*0ec0*/  LEA.HI.X.SX32 R133, R12, R17, 0x1, P2 ;  /* 0x000000110c857211 */ /* 0x000fe400010f0eff */
[-C--:B------:R-:W-:Y:S02]  /*0ed0*/  LEA R118, P4, R7, R141.reuse, 0x1 ;  /* 0x0000008d07767211 */ /* 0x080fe400078808ff */
[-C--:B------:R-:W-:Y:S02]  /*0ee0*/  LEA R120, P5, R9, R141.reuse, 0x1 ;  /* 0x0000008d09787211 */ /* 0x080fe400078a08ff */
[----:B------:R-:W-:-:S02]  /*0ef0*/  LEA R134, P0, R6, R141, 0x1 ;  /* 0x0000008d06867211 */ /* 0x000fc400078008ff */
[-C--:B------:R-:W-:Y:S02]  /*0f00*/  LEA R136, P1, R8, R141.reuse, 0x1 ;  /* 0x0000008d08887211 */ /* 0x080fe400078208ff */
[----:B------:R-:W-:Y:S02]  /*0f10*/  LEA R138, P2, R10, R141, 0x1 ;  /* 0x0000008d0a8a7211 */ /* 0x000fe400078408ff */
[----:B------:R-:W-:Y:S02]  /*0f20*/  LEA.HI.X.SX32 R141, R2, R17, 0x1, P3 ;  /* 0x00000011028d7211 */ /* 0x000fe400018f0eff */
[----:B------:R-:W-:Y:S02]  /*0f30*/  LEA R2, R30, R5, 0x1 ;  /* 0x000000051e027211 */ /* 0x000fe400078e08ff */
[----:B------:R-:W-:Y:S02]  /*0f40*/  LEA.HI.X.SX32 R135, R6, R17, 0x1, P0 ;  /* 0x0000001106877211 */ /* 0x000fe400000f0eff */
[----:B------:R-:W-:-:S02]  /*0f50*/  LEA R4, R30, R2, 0x1 ;  /* 0x000000021e047211 */ /* 0x000fc400078e08ff */
[-C--:B------:R-:W-:Y:S02]  /*0f60*/  LEA.HI.X.SX32 R137, R8, R17.reuse, 0x1, P1 ;  /* 0x0000001108897211 */ /* 0x080fe400008f0eff */
[C---:B------:R-:W-:Y:S02]  /*0f70*/  LEA R6, R30.reuse, R4, 0x1 ;  /* 0x000000041e067211 */ /* 0x040fe400078e08ff */
[----:B------:R-:W-:Y:S02]  /*0f80*/  LEA R144, P1, R13, R26, 0x1 ;  /* 0x0000001a0d907211 */ /* 0x000fe400078208ff */
[-C--:B------:R-:W-:Y:S02]  /*0f90*/  LEA.HI.X.SX32 R119, R7, R17.reuse, 0x1, P4 ;  /* 0x0000001107777211 */ /* 0x080fe400020f0eff */
[----:B------:R-:W-:Y:S02]  /*0fa0*/  LEA R7, R30, R6, 0x1 ;  /* 0x000000061e077211 */ /* 0x000fe400078e08ff */
[----:B------:R-:W-:-:S02]  /*0fb0*/  LEA.HI.X.SX32 R139, R10, R17, 0x1, P2 ;  /* 0x000000110a8b7211 */ /* 0x000fc400010f0eff */
[----:B------:R-:W-:Y:S02]  /*0fc0*/  LEA R146, P2, R14, R26, 0x1 ;  /* 0x0000001a0e927211 */ /* 0x000fe400078408ff */
[----:B------:R-:W-:Y:S02]  /*0fd0*/  LEA.HI.X.SX32 R145, R13, R28, 0x1, P1 ;  /* 0x0000001c0d917211 */ /* 0x000fe400008f0eff */
[----:B------:R-:W-:Y:S02]  /*0fe0*/  LEA R104, P1, R3, R26, 0x1 ;  /* 0x0000001a03687211 */ /* 0x000fe400078208ff */
[----:B------:R-:W-:Y:S02]  /*0ff0*/  LEA R8, R30, R7, 0x1 ;  /* 0x000000071e087211 */ /* 0x000fe400078e08ff */
[----:B------:R-:W-:Y:S02]  /*1000*/  LEA.HI.X.SX32 R147, R14, R28, 0x1, P2 ;  /* 0x0000001c0e937211 */ /* 0x000fe400010f0eff */
[----:B------:R-:W-:-:S02]  /*1010*/  LEA R22, P2, R5, R26, 0x1 ;  /* 0x0000001a05167211 */ /* 0x000fc400078408ff */
[----:B------:R-:W-:Y:S02]  /*1020*/  LEA.HI.X.SX32 R105, R3, R28, 0x1, P1 ;  /* 0x0000001c03697211 */ /* 0x000fe400008f0eff */
[C---:B------:R-:W-:Y:S02]  /*1030*/  LEA R3, R30.reuse, R8, 0x1 ;  /* 0x000000081e037211 */ /* 0x040fe400078e08ff */
[----:B------:R-:W-:Y:S02]  /*1040*/  LEA R142, P0, R11, R26, 0x1 ;  /* 0x0000001a0b8e7211 */ /* 0x000fe400078008ff */
[-C--:B------:R-:W-:Y:S02]  /*1050*/  LEA.HI.X.SX32 R23, R5, R28.reuse, 0x1, P2 ;  /* 0x0000001c05177211 */ /* 0x080fe400010f0eff */
[----:B------:R-:W-:Y:S02]  /*1060*/  LEA R5, R30, R3, 0x1 ;  /* 0x000000031e057211 */ /* 0x000fe400078e08ff */
[----:B------:R-:W-:-:S02]  /*1070*/  LEA.HI.X.SX32 R143, R11, R28, 0x1, P0 ;  /* 0x0000001c0b8f7211 */ /* 0x000fc400000f0eff */
[CC--:B------:R-:W-:Y:S01]  /*1080*/  LEA R148, P0, R15.reuse, R26.reuse, 0x1 ;  /* 0x0000001a0f947211 */ /* 0x0c0fe200078008ff */
[----:B------:R-:W-:Y:S01]  /*1090*/  IMAD R24, R30, 0x2, R5 ;  /* 0x000000021e187824 */ /* 0x000fe200078e0205 */
[----:B------:R-:W-:Y:S02]  /*10a0*/  LEA R16, P2, R6, R26, 0x1 ;  /* 0x0000001a06107211 */ /* 0x000fe400078408ff */
[----:B------:R-:W-:Y:S02]  /*10b0*/  LEA.HI.X.SX32 R149, R15, R28, 0x1, P0 ;  /* 0x0000001c0f957211 */ /* 0x000fe400000f0eff */
[----:B------:R-:W-:Y:S02]  /*10c0*/  LEA.HI.X.SX32 R121, R9, R17, 0x1, P5 ;  /* 0x0000001109797211 */ /* 0x000fe400028f0eff */
[-C--:B------:R-:W-:Y:S02]  /*10d0*/  LEA R20, P0, R2, R26.reuse, 0x1 ;  /* 0x0000001a02147211 */ /* 0x080fe400078008ff */
[----:B------:R-:W-:-:S02]  /*10e0*/  LEA R18, P1, R4, R26, 0x1 ;  /* 0x0000001a04127211 */ /* 0x000fc400078208ff */
[----:B------:R-:W-:Y:S02]  /*10f0*/  LEA.HI.X.SX32 R17, R6, R28, 0x1, P2 ;  /* 0x0000001c06117211 */ /* 0x000fe400010f0eff */
[----:B------:R-:W-:Y:S02]  /*1100*/  LEA R10, P2, R3, R26, 0x1 ;  /* 0x0000001a030a7211 */ /* 0x000fe400078408ff */
[----:B------:R-:W-:Y:S02]  /*1110*/  LEA R25, R30, R24, 0x1 ;  /* 0x000000181e197211 */ /* 0x000fe400078e08ff */
[-C--:B------:R-:W-:Y:S02]  /*1120*/  LEA.HI.X.SX32 R21, R2, R28.reuse, 0x1, P0 ;  /* 0x0000001c02157211 */ /* 0x080fe400000f0eff */
[----:B------:R-:W-:Y:S02]  /*1130*/  LEA.HI.X.SX32 R19, R4, R28, 0x1, P1 ;  /* 0x0000001c04137211 */ /* 0x000fe400008f0eff */
[----:B------:R-:W-:-:S02]  /*1140*/  LEA R14, P0, R7, R26, 0x1 ;  /* 0x0000001a070e7211 */ /* 0x000fc400078008ff */
[----:B------:R-:W-:Y:S02]  /*1150*/  LEA R12, P1, R8, R26, 0x1 ;  /* 0x0000001a080c7211 */ /* 0x000fe400078208ff */
[-C--:B------:R-:W-:Y:S02]  /*1160*/  LEA.HI.X.SX32 R11, R3, R28.reuse, 0x1, P2 ;  /* 0x0000001c030b7211 */ /* 0x080fe400010f0eff */
[----:B------:R-:W-:Y:S02]  /*1170*/  LEA R3, R30, R25, 0x1 ;  /* 0x000000191e037211 */ /* 0x000fe400078e08ff */
[-C--:B------:R-:W-:Y:S02]  /*1180*/  LEA.HI.X.SX32 R15, R7, R28.reuse, 0x1, P0 ;  /* 0x0000001c070f7211 */ /* 0x080fe400000f0eff */
[----:B------:R-:W-:Y:S02]  /*1190*/  LEA.HI.X.SX32 R13, R8, R28, 0x1, P1 ;  /* 0x0000001c080d7211 */ /* 0x000fe400008f0eff */
[----:B------:R-:W-:-:S02]  /*11a0*/  LEA R8, P0, R5, R26, 0x1 ;  /* 0x0000001a05087211 */ /* 0x000fc400078008ff */
[CC--:B------:R-:W-:Y:S02]  /*11b0*/  LEA R6, P1, R24.reuse, R26.reuse, 0x1 ;  /* 0x0000001a18067211 */ /* 0x0c0fe400078208ff */
[-C--:B------:R-:W-:Y:S02]  /*11c0*/  LEA R4, P2, R25, R26.reuse, 0x1 ;  /* 0x0000001a19047211 */ /* 0x080fe400078408ff */
[----:B------:R-:W-:Y:S02]  /*11d0*/  LEA R2, P3, R3, R26, 0x1 ;  /* 0x0000001a03027211 */ /* 0x000fe400078608ff */
[-C--:B------:R-:W-:Y:S02]  /*11e0*/  LEA.HI.X.SX32 R9, R5, R28.reuse, 0x1, P0 ;  /* 0x0000001c05097211 */ /* 0x080fe400000f0eff */
[-C--:B------:R-:W-:Y:S02]  /*11f0*/  LEA.HI.X.SX32 R7, R24, R28.reuse, 0x1, P1 ;  /* 0x0000001c18077211 */ /* 0x080fe400008f0eff */
[----:B------:R-:W-:-:S02]  /*1200*/  LEA.HI.X.SX32 R5, R25, R28, 0x1, P2 ;  /* 0x0000001c19057211 */ /* 0x000fc400010f0eff */
[----:B------:R-:W-:-:S07]  /*1210*/  LEA.HI.X.SX32 R3, R3, R28, 0x1, P3 ;  /* 0x0000001c03037211 */ /* 0x000fce00018f0eff */
.L_x_1:
[----:B------:R-:W-:-:S04]  /*1220*/  IMAD.WIDE R24, R159, 0x2, R110 ;  /* 0x000000029f187825 */ /* 0x000fc800078e026e */
[C---:B------:R-:W-:Y:S01]  /*1230*/  IMAD.WIDE R26, R159.reuse, 0x2, R112 ;  /* 0x000000029f1a7825 */ /* 0x040fe200078e0270 */
[----:B------:R0:W2:Y:S03]  /*1240*/  LDG.E.U16 R45, desc[UR16][R24.64] ;  /* 0x00000010182d7981 */ /* 0x0000a6000c1e1500 */
[C---:B------:R-:W-:Y:S01]  /*1250*/  IMAD.WIDE R28, R159.reuse, 0x2, R122 ;  /* 0x000000029f1c7825 */ /* 0x040fe200078e027a */
[----:B------:R1:W3:Y:S03]  /*1260*/  LDG.E.U16 R47, desc[UR16][R26.64] ;  /* 0x000000101a2f7981 */ /* 0x0002e6000c1e1500 */
[C---:B------:R-:W-:Y:S01]  /*1270*/  IMAD.WIDE R30, R159.reuse, 0x2, R114 ;  /* 0x000000029f1e7825 */ /* 0x040fe200078e0272 */
[----:B------:R4:W5:Y:S03]  /*1280*/  LDG.E.U16 R49, desc[UR16][R28.64] ;  /* 0x000000101c317981 */ /* 0x000966000c1e1500 */
[C---:B------:R-:W-:Y:S01]  /*1290*/  IMAD.WIDE R32, R159.reuse, 0x2, R124 ;  /* 0x000000029f207825 */ /* 0x040fe200078e027c */
[----:B------:R4:W5:Y:S03]  /*12a0*/  LDG.E.U16 R51, desc[UR16][R30.64] ;  /* 0x000000101e337981 */ /* 0x000966000c1e1500 */
[C---:B------:R-:W-:Y:S01]  /*12b0*/  IMAD.WIDE R34, R159.reuse, 0x2, R126 ;  /* 0x000000029f227825 */ /* 0x040fe200078e027e */
[----:B------:R4:W5:Y:S03]  /*12c0*/  LDG.E.U16 R53, desc[UR16][R32.64] ;  /* 0x0000001020357981 */ /* 0x000966000c1e1500 */
[C---:B------:R-:W-:Y:S01]  /*12d0*/  IMAD.WIDE R36, R159.reuse, 0x2, R128 ;  /* 0x000000029f247825 */ /* 0x040fe200078e0280 */
[----:B------:R4:W5:Y:S03]  /*12e0*/  LDG.E.U16 R55, desc[UR16][R34.64] ;  /* 0x0000001022377981 */ /* 0x000966000c1e1500 */
[----:B0-----:R-:W-:-:S02]  /*12f0*/  IMAD.WIDE R24, R159, 0x2, R116 ;  /* 0x000000029f187825 */ /* 0x001fc400078e0274 */
[----:B------:R-:W5:Y:S02]  /*1300*/  LDG.E.U16 R37, desc[UR16][R36.64] ;  /* 0x0000001024257981 */ /* 0x000f64000c1e1500 */
[C---:B-1----:R-:W-:Y:S02]  /*1310*/  IMAD.WIDE R26, R159.reuse, 0x2, R130 ;  /* 0x000000029f1a7825 */ /* 0x042fe400078e0282 */
[----:B------:R-:W5:Y:S02]  /*1320*/  LDG.E.U16 R25, desc[UR16][R24.64] ;  /* 0x0000001018197981 */ /* 0x000f64000c1e1500 */
[C---:B------:R-:W-:Y:S02]  /*1330*/  IMAD.WIDE R38, R159.reuse, 0x2, R132 ;  /* 0x000000029f267825 */ /* 0x040fe400078e0284 */
[----:B------:R-:W5:Y:S02]  /*1340*/  LDG.E.U16 R27, desc[UR16][R26.64] ;  /* 0x000000101a1b7981 */ /* 0x000f64000c1e1500 */
[----:B------:R-:W-:-:S02]  /*1350*/  IMAD.WIDE R40, R159, 0x2, R134 ;  /* 0x000000029f287825 */ /* 0x000fc400078e0286 */
[----:B------:R-:W5:Y:S02]  /*1360*/  LDG.E.U16 R39, desc[UR16][R38.64] ;  /* 0x0000001026277981 */ /* 0x000f64000c1e1500 */
[C---:B------:R-:W-:Y:S02]  /*1370*/  IMAD.WIDE R42, R159.reuse, 0x2, R118 ;  /* 0x000000029f2a7825 */ /* 0x040fe400078e0276 */
[----:B------:R-:W5:Y:S02]  /*1380*/  LDG.E.U16 R41, desc[UR16][R40.64] ;  /* 0x0000001028297981 */ /* 0x000f64000c1e1500 */
[C---:B----4-:R-:W-:Y:S02]  /*1390*/  IMAD.WIDE R28, R159.reuse, 0x2, R136 ;  /* 0x000000029f1c7825 */ /* 0x050fe400078e0288 */
[----:B------:R-:W4:Y:S02]  /*13a0*/  LDG.E.U16 R165, desc[UR16][R42.64] ;  /* 0x000000102aa57981 */ /* 0x000f24000c1e1500 */
[----:B------:R-:W-:-:S02]  /*13b0*/  IMAD.WIDE R30, R159, 0x2, R138 ;  /* 0x000000029f1e7825 */ /* 0x000fc400078e028a */
[----:B------:R-:W4:Y:S02]  /*13c0*/  LDG.E.U16 R167, desc[UR16][R28.64] ;  /* 0x000000101ca77981 */ /* 0x000f24000c1e1500 */
[C---:B------:R-:W-:Y:S02]  /*13d0*/  IMAD.WIDE R32, R159.reuse, 0x2, R140 ;  /* 0x000000029f207825 */ /* 0x040fe400078e028c */
[----:B------:R-:W4:Y:S02]  /*13e0*/  LDG.E.U16 R169, desc[UR16][R30.64] ;  /* 0x000000101ea97981 */ /* 0x000f24000c1e1500 */
[----:B------:R-:W-:Y:S02]  /*13f0*/  IMAD.WIDE R34, R159, 0x2, R120 ;  /* 0x000000029f227825 */ /* 0x000fe400078e0278 */
[----:B------:R-:W4:Y:S04]  /*1400*/  LDG.E.U16 R171, desc[UR16][R32.64] ;  /* 0x0000001020ab7981 */ /* 0x000f28000c1e1500 */
[----:B------:R-:W4:Y:S01]  /*1410*/  LDG.E.U16 R173, desc[UR16][R34.64] ;  /* 0x0000001022ad7981 */ /* 0x000f22000c1e1500 */
[----:B------:R-:W-:Y:S01]  /*1420*/  BAR.SYNC.DEFER_BLOCKING 0x0 ;  /* 0x0000000000007b1d */ /* 0x000fe20000010000 */
[----:B------:R-:W-:-:S04]  /*1430*/  USHF.L.U32 UR8, UR13, 0x6, URZ ;  /* 0x000000060d087899 */ /* 0x000fc8000800063f */
[----:B------:R-:W-:-:S04]  /*1440*/  ULOP3.LUT UR8, UR8, 0x100, URZ, 0xc0, !UPT ;  /* 0x0000010008087892 */ /* 0x000fc8000f8ec03f */
[----:B------:R-:W-:-:S04]  /*1450*/  ULEA.HI UR8, UR12, UR8, URZ, 0x1c ;  /* 0x000000080c087291 */ /* 0x000fc8000f8fe03f */
[----:B------:R-:W-:Y:S01]  /*1460*/  ULOP3.LUT UR8, UR8, 0x3fff, URZ, 0xc0, !UPT ;  /* 0x00003fff08087892 */ /* 0x000fe2000f8ec03f */
[----:B------:R-:W-:Y:S01]  /*1470*/  UMOV UR46, UR6 ;  /* 0x00000006002e7c82 */ /* 0x000fe20008000000 */
[----:B------:R-:W-:Y:S01]  /*1480*/  UMOV UR47, 0x80000020 ;  /* 0x80000020002f7882 */ /* 0x000fe20000000000 */
[----:B------:R-:W-:-:S04]  /*1490*/  UMOV UR45, 0x40000040 ;  /* 0x40000040002d7882 */ /* 0x000fc80000000000 */
[----:B------:R-:W-:Y:S01]  /*14a0*/  UMOV UR44, UR8 ;  /* 0x00000008002c7c82 */ /* 0x000fe20008000000 */
[----:B------:R-:W-:Y:S01]  /*14b0*/  UMOV UR14, 0x80 ;  /* 0x00000080000e7882 */ /* 0x000fe20000000000 */
[----:B------:R-:W-:Y:S01]  /*14c0*/  UMOV UR15, 0x40000040 ;  /* 0x40000040000f7882 */ /* 0x000fe20000000000 */
[----:B------:R-:W-:Y:S02]  /*14d0*/  UMOV UR9, URZ ;  /* 0x0000003f00097c82 */ /* 0x000fe40008000000 */
[----:B------:R-:W-:Y:S01]  /*14e0*/  UIADD3.64 UR8, UR8, UR14, URZ ;  /* 0x0000000e08087297 */ /* 0x000fe2000fffe03f */
[----:B--2---:R-:W-:Y:S04]  /*14f0*/  STS.U16 [R106+UR12+0x2000], R45 ;  /* 0x0020002d6a007988 */ /* 0x004fe8000800040c */
[----:B---3--:R-:W-:Y:S04]  /*1500*/  STS.U16 [R106+UR12+0x2200], R47 ;  /* 0x0022002f6a007988 */ /* 0x008fe8000800040c */
[----:B-----5:R-:W-:Y:S04]  /*1510*/  STS.U16 [R106+UR12+0x2400], R49 ;  /* 0x002400316a007988 */ /* 0x020fe8000800040c */
[----:B------:R-:W-:Y:S04]  /*1520*/  STS.U16 [R106+UR12+0x2600], R51 ;  /* 0x002600336a007988 */ /* 0x000fe8000800040c */
[----:B------:R-:W-:Y:S04]  /*1530*/  STS.U16 [R106+UR12+0x2800], R53 ;  /* 0x002800356a007988 */ /* 0x000fe8000800040c */
[----:B------:R-:W-:Y:S04]  /*1540*/  STS.U16 [R106+UR12+0x2a00], R55 ;  /* 0x002a00376a007988 */ /* 0x000fe8000800040c */
[----:B------:R-:W-:Y:S04]  /*1550*/  STS.U16 [R106+UR12+0x2c00], R37 ;  /* 0x002c00256a007988 */ /* 0x000fe8000800040c */
[----:B------:R-:W-:Y:S04]  /*1560*/  STS.U16 [R106+UR12+0x2e00], R25 ;  /* 0x002e00196a007988 */ /* 0x000fe8000800040c */
[----:B------:R-:W-:Y:S04]  /*1570*/  STS.U16 [R106+UR12+0x3000], R27 ;  /* 0x0030001b6a007988 */ /* 0x000fe8000800040c */
[----:B------:R-:W-:Y:S04]  /*1580*/  STS.U16 [R106+UR12+0x3200], R39 ;  /* 0x003200276a007988 */ /* 0x000fe8000800040c */
[----:B------:R0:W-:Y:S04]  /*1590*/  STS.U16 [R106+UR12+0x3400], R41 ;  /* 0x003400296a007988 */ /* 0x0001e8000800040c */
[----:B----4-:R1:W-:Y:S04]  /*15a0*/  STS.U16 [R106+UR12+0x3600], R165 ;  /* 0x003600a56a007988 */ /* 0x0103e8000800040c */
[----:B------:R2:W-:Y:S04]  /*15b0*/  STS.U16 [R106+UR12+0x3800], R167 ;  /* 0x003800a76a007988 */ /* 0x0005e8000800040c */
[----:B------:R-:W-:Y:S04]  /*15c0*/  STS.U16 [R106+UR12+0x3a00], R169 ;  /* 0x003a00a96a007988 */ /* 0x000fe8000800040c */
[----:B------:R-:W-:Y:S04]  /*15d0*/  STS.U16 [R106+UR12+0x3c00], R171 ;  /* 0x003c00ab6a007988 */ /* 0x000fe8000800040c */
[----:B------:R-:W-:Y:S01]  /*15e0*/  STS.U16 [R106+UR12+0x3e00], R173 ;  /* 0x003e00ad6a007988 */ /* 0x000fe2000800040c */
[----:B------:R3:W-:Y:S06]  /*15f0*/  MEMBAR.ALL.CTA ;  /* 0x0000000000007992 */ /* 0x0007ec0000008000 */
[----:B---3--:R-:W3:Y:S02]  /*1600*/  FENCE.VIEW.ASYNC.S ;  /* 0x00000000000073c6 */ /* 0x008ee40000000000 */
[----:B---3--:R-:W-:Y:S06]  /*1610*/  BAR.SYNC.DEFER_BLOCKING 0x0 ;  /* 0x0000000000007b1d */ /* 0x008fec0000010000 */
[----:B0-----:R-:W-:-:S06]  /*1620*/  WARPGROUP.ARRIVE ;  /* 0x00000000000079c5 */ /* 0x001fcc0000000000 */
[----:B------:R-:W-:-:S12]  /*1630*/  HGMMA.64x128x16.F32.BF16 R24, gdesc[UR44].tnspA, RZ, !UPT ;  /* 0x21e000002c1879f0 */ /* 0x000fd8000c7018ff */
[----:B------:R-:W-:Y:S03]  /*1640*/  HGMMA.64x128x16.F32.BF16 R24, gdesc[UR8].tnspA, R24, gsb0 ;  /* 0x21e00000081879f0 */ /* 0x000fe60008001818 */
[----:B------:R-:W-:Y:S02]  /*1650*/  WARPGROUP.DEPBAR.LE gsb0, 0x0 ;  /* 0x00008000000079c5 */ /* 0x000fe40000010000 */
[----:B------:R-:W-:Y:S01]  /*1660*/  FMUL R108, R24, UR20 ;  /* 0x00000014186c7c20 */ /* 0x000fe20008400000 */
[----:B-1----:R-:W-:Y:S01]  /*1670*/  FMUL R165, R25, UR20 ;  /* 0x0000001419a57c20 */ /* 0x002fe20008400000 */
[----:B------:R-:W-:-:S04]  /*1680*/  FMUL R164, R28, UR20 ;  /* 0x000000141ca47c20 */ /* 0x000fc80008400000 */
[----:B------:R-:W-:Y:S01]  /*1690*/  FMNMX R165, R108, R165, !PT ;  /* 0x000000a56ca57209 */ /* 0x000fe20007800000 */
[----:B------:R-:W-:-:S03]  /*16a0*/  FMUL R108, R29, UR20 ;  /* 0x000000141d6c7c20 */ /* 0x000fc60008400000 */
        /* <DEDUP_REMOVED lines=56> */
[----:B------:R-:W-:-:S04]  /*1a30*/  FMNMX R165, R164, R165, !PT ;  /* 0x000000a5a4a57209 */ /* 0x000fc80007800000 */
[----:B------:R-:W-:-:S05]  /*1a40*/  FMNMX R168, R108, R165, !PT ;  /* 0x000000a56ca87209 */ /* 0x000fca0007800000 */
[----:B------:R-:W0:Y:S01]  /*1a50*/  SHFL.BFLY PT, R165, R168, 0x2, 0x1f ;  /* 0x0c401f00a8a57f89 */ /* 0x000e2200000e0000 */
[----:B------:R-:W-:Y:S01]  /*1a60*/  FMUL R108, R26, UR20 ;  /* 0x000000141a6c7c20 */ /* 0x000fe20008400000 */
[----:B--2---:R-:W-:Y:S01]  /*1a70*/  FMUL R167, R27, UR20 ;  /* 0x000000141ba77c20 */ /* 0x004fe20008400000 */
[----:B------:R-:W-:Y:S01]  /*1a80*/  FMUL R166, R30, UR20 ;  /* 0x000000141ea67c20 */ /* 0x000fe20008400000 */
[----:B0-----:R-:W-:-:S05]  /*1a90*/  FMNMX R172, R168, R165, !PT ;  /* 0x000000a5a8ac7209 */ /* 0x001fca0007800000 */
[----:B------:R-:W0:Y:S01]  /*1aa0*/  SHFL.BFLY PT, R173, R172, 0x1, 0x1f ;  /* 0x0c201f00acad7f89 */ /* 0x000e2200000e0000 */
[----:B------:R-:W-:Y:S01]  /*1ab0*/  FMNMX R167, R108, R167, !PT ;  /* 0x000000a76ca77209 */ /* 0x000fe20007800000 */
[----:B------:R-:W-:Y:S01]  /*1ac0*/  FMUL R108, R31, UR20 ;  /* 0x000000141f6c7c20 */ /* 0x000fe20008400000 */
[C---:B------:R-:W-:Y:S02]  /*1ad0*/  IMAD.WIDE R164, R161.reuse, 0x2, R142 ;  /* 0x00000002a1a47825 */ /* 0x040fe400078e028e */
[----:B------:R-:W-:Y:S02]  /*1ae0*/  FMNMX R171, R166, R167, !PT ;  /* 0x000000a7a6ab7209 */ /* 0x000fe40007800000 */
[----:B------:R-:W-:Y:S01]  /*1af0*/  FMUL R170, R34, UR20 ;  /* 0x0000001422aa7c20 */ /* 0x000fe20008400000 */
[----:B------:R1:W2:Y:S01]  /*1b00*/  LDG.E.U16 R180, desc[UR16][R164.64] ;  /* 0x00000010a4b47981 */ /* 0x0002a2000c1e1500 */
[----:B------:R-:W-:Y:S01]  /*1b10*/  FMNMX R171, R108, R171, !PT ;  /* 0x000000ab6cab7209 */ /* 0x000fe20007800000 */
[----:B------:R-:W-:-:S05]  /*1b20*/  IMAD.WIDE R166, R161, 0x2, R144 ;  /* 0x00000002a1a67825 */ /* 0x000fca00078e0290 */
[----:B------:R3:W4:Y:S01]  /*1b30*/  LDG.E.U16 R183, desc[UR16][R166.64] ;  /* 0x00000010a6b77981 */ /* 0x000722000c1e1500 */
[----:B-1----:R-:W-:Y:S01]  /*1b40*/  FMUL R164, R35, UR20 ;  /* 0x0000001423a47c20 */ /* 0x002fe20008400000 */
[----:B0-----:R-:W-:Y:S02]  /*1b50*/  FMNMX R108, R172, R173, !PT ;  /* 0x000000adac6c7209 */ /* 0x001fe40007800000 */
[----:B------:R-:W-:Y:S02]  /*1b60*/  FMNMX R173, R170, R171, !PT ;  /* 0x000000abaaad7209 */ /* 0x000fe40007800000 */
[----:B------:R-:W-:Y:S01]  /*1b70*/  FMNMX R108, R108, R181, !PT ;  /* 0x000000b56c6c7209 */ /* 0x000fe20007800000 */
[----:B------:R-:W-:Y:S01]  /*1b80*/  FMUL R165, R38, UR20 ;  /* 0x0000001426a57c20 */ /* 0x000fe20008400000 */
[----:B---3--:R-:W-:-:S03]  /*1b90*/  FMNMX R166, R164, R173, !PT ;  /* 0x000000ada4a67209 */ /* 0x008fc60007800000 */
[----:B------:R-:W-:Y:S01]  /*1ba0*/  FFMA R172, R24, UR20, -R108 ;  /* 0x0000001418ac7c23 */ /* 0x000fe2000800086c */
[----:B------:R-:W-:Y:S01]  /*1bb0*/  FMNMX R173, R165, R166, !PT ;  /* 0x000000a6a5ad7209 */ /* 0x000fe20007800000 */
[----:B------:R-:W-:Y:S02]  /*1bc0*/  FMUL R166, R39, UR20 ;  /* 0x0000001427a67c20 */ /* 0x000fe40008400000 */
[----:B------:R-:W-:Y:S01]  /*1bd0*/  FMUL R172, R172, 1.4426950216293334961 ;  /* 0x3fb8aa3bacac7820 */ /* 0x000fe20000400000 */
[----:B------:R-:W-:-:S04]  /*1be0*/  IMAD.WIDE R168, R161, 0x2, R146 ;  /* 0x00000002a1a87825 */ /* 0x000fc800078e0292 */
[----:B------:R-:W-:Y:S01]  /*1bf0*/  FMUL R167, R42, UR20 ;  /* 0x000000142aa77c20 */ /* 0x000fe20008400000 */
[----:B------:R0:W-:Y:S01]  /*1c00*/  MUFU.EX2 R164, R172 ;  /* 0x000000ac00a47308 */ /* 0x0001e20000000800 */
[----:B------:R-:W-:Y:S01]  /*1c10*/  FFMA R29, R29, UR20, -R108 ;  /* 0x000000141d1d7c23 */ /* 0x000fe2000800086c */
[----:B------:R1:W3:Y:S01]  /*1c20*/  LDG.E.U16 R182, desc[UR16][R168.64] ;  /* 0x00000010a8b67981 */ /* 0x0002e2000c1e1500 */
[----:B------:R-:W-:-:S04]  /*1c30*/  IMAD.WIDE R170, R161, 0x2, R148 ;  /* 0x00000002a1aa7825 */ /* 0x000fc800078e0294 */
[--C-:B------:R-:W-:Y:S01]  /*1c40*/  FFMA R25, R25, UR20, -R108.reuse ;  /* 0x0000001419197c23 */ /* 0x100fe2000800086c */
[----:B------:R-:W-:Y:S01]  /*1c50*/  FFMA R28, R28, UR20, -R108 ;  /* 0x000000141c1c7c23 */ /* 0x000fe2000800086c */
[----:B------:R5:W3:Y:S01]  /*1c60*/  LDG.E.U16 R24, desc[UR16][R170.64] ;  /* 0x00000010aa187981 */ /* 0x000ae2000c1e1500 */
[----:B0-----:R-:W-:Y:S01]  /*1c70*/  FMNMX R172, R166, R173, !PT ;  /* 0x000000ada6ac7209 */ /* 0x001fe20007800000 */
[----:B-1----:R-:W-:-:S03]  /*1c80*/  IMAD.WIDE R168, R161, 0x2, R22 ;  /* 0x00000002a1a87825 */ /* 0x002fc600078e0216 */
[----:B------:R-:W-:Y:S01]  /*1c90*/  FMNMX R174, R167, R172, !PT ;  /* 0x000000aca7ae7209 */ /* 0x000fe20007800000 */
[----:B------:R-:W-:Y:S01]  /*1ca0*/  FMUL R167, R29, 1.4426950216293334961 ;  /* 0x3fb8aa3b1da77820 */ /* 0x000fe20000400000 */
[----:B------:R-:W-:Y:S01]  /*1cb0*/  FMUL R29, R43, UR20 ;  /* 0x000000142b1d7c20 */ /* 0x000fe20008400000 */
[----:B------:R-:W-:Y:S01]  /*1cc0*/  FMUL R165, R25, 1.4426950216293334961 ;  /* 0x3fb8aa3b19a57820 */ /* 0x000fe20000400000 */
[----:B-----5:R-:W-:Y:S01]  /*1cd0*/  IMAD.WIDE R170, R161, 0x2, R20 ;  /* 0x00000002a1aa7825 */ /* 0x020fe200078e0214 */
[----:B------:R0:W5:Y:S02]  /*1ce0*/  LDG.E.U16 R25, desc[UR16][R168.64] ;  /* 0x00000010a8197981 */ /* 0x000164000c1e1500 */
[----:B------:R-:W-:Y:S01]  /*1cf0*/  FMNMX R174, R29, R174, !PT ;  /* 0x000000ae1dae7209 */ /* 0x000fe20007800000 */
[----:B------:R-:W-:Y:S01]  /*1d00*/  FFMA R33, R33, UR20, -R108 ;  /* 0x0000001421217c23 */ /* 0x000fe2000800086c */
[----:B------:R-:W-:Y:S02]  /*1d10*/  FMUL R175, R28, 1.4426950216293334961 ;  /* 0x3fb8aa3b1caf7820 */ /* 0x000fe40000400000 */
[----:B------:R1:W3:Y:S01]  /*1d20*/  LDG.E.U16 R28, desc[UR16][R170.64] ;  /* 0x00000010aa1c7981 */ /* 0x0002e2000c1e1500 */
[----:B0-----:R-:W-:-:S05]  /*1d30*/  FMUL R169, R46, UR20 ;  /* 0x000000142ea97c20 */ /* 0x001fca0008400000 */
[----:B-1----:R-:W-:Y:S01]  /*1d40*/  FMNMX R170, R169, R174, !PT ;  /* 0x000000aea9aa7209 */ /* 0x002fe20007800000 */
[----:B------:R-:W-:Y:S01]  /*1d50*/  FMUL R169, R33, 1.4426950216293334961 ;  /* 0x3fb8aa3b21a97820 */ /* 0x000fe20000400000 */
[----:B------:R-:W-:Y:S01]  /*1d60*/  FMUL R33, R47, UR20 ;  /* 0x000000142f217c20 */ /* 0x000fe20008400000 */
[----:B------:R-:W-:-:S04]  /*1d70*/  IMAD.WIDE R172, R161, 0x2, R18 ;  /* 0x00000002a1ac7825 */ /* 0x000fc800078e0212 */
[----:B------:R-:W-:Y:S01]  /*1d80*/  FMUL R171, R50, UR20 ;  /* 0x0000001432ab7c20 */ /* 0x000fe20008400000 */
[----:B------:R0:W-:Y:S01]  /*1d90*/  MUFU.EX2 R166, R175 ;  /* 0x000000af00a67308 */ /* 0x0001e20000000800 */
[----:B------:R-:W-:Y:S01]  /*1da0*/  FMNMX R176, R33, R170, !PT ;  /* 0x000000aa21b07209 */ /* 0x000fe20007800000 */
[--C-:B------:R-:W-:Y:S01]  /*1db0*/  FFMA R37, R37, UR20, -R108.reuse ;  /* 0x0000001425257c23 */ /* 0x100fe2000800086c */
[----:B------:R-:W-:Y:S01]  /*1dc0*/  FFMA R168, R32, UR20, -R108 ;  /* 0x0000001420a87c23 */ /* 0x000fe2000800086c */
[----:B------:R-:W-:Y:S01]  /*1dd0*/  FMUL R33, R51, UR20 ;  /* 0x0000001433217c20 */ /* 0x000fe20008400000 */
[----:B------:R1:W3:Y:S01]  /*1de0*/  LDG.E.U16 R32, desc[UR16][R172.64] ;  /* 0x00000010ac207981 */ /* 0x0002e2000c1e1500 */
[----:B0-----:R-:W-:-:S04]  /*1df0*/  IMAD.WIDE R174, R161, 0x2, R14 ;  /* 0x00000002a1ae7825 */ /* 0x001fc800078e020e */
[----:B------:R-:W-:Y:S01]  /*1e00*/  FFMA R36, R36, UR20, -R108 ;  /* 0x0000001424247c23 */ /* 0x000fe2000800086c */
[----:B------:R-:W-:Y:S01]  /*1e10*/  FMNMX R178, R171, R176, !PT ;  /* 0x000000b0abb27209 */ /* 0x000fe20007800000 */
[----:B------:R-:W-:Y:S01]  /*1e20*/  FMUL R171, R37, 1.4426950216293334961 ;  /* 0x3fb8aa3b25ab7820 */ /* 0x000fe20000400000 */
[----:B------:R-:W-:Y:S01]  /*1e30*/  FMUL R37, R54, UR20 ;  /* 0x0000001436257c20 */ /* 0x000fe20008400000 */
[----:B------:R0:W3:Y:S01]  /*1e40*/  LDG.E.U16 R29, desc[UR16][R174.64] ;  /* 0x00000010ae1d7981 */ /* 0x0000e2000c1e1500 */
[----:B-1----:R-:W-:Y:S01]  /*1e50*/  IMAD.WIDE R172, R161, 0x2, R12 ;  /* 0x00000002a1ac7825 */ /* 0x002fe200078e020c */
[----:B------:R-:W-:-:S03]  /*1e60*/  FMNMX R178, R33, R178, !PT ;  /* 0x000000b221b27209 */ /* 0x000fc60007800000 */
[----:B------:R-:W-:Y:S01]  /*1e70*/  FMUL R179, R36, 1.4426950216293334961 ;  /* 0x3fb8aa3b24b37820 */ /* 0x000fe20000400000 */
[--C-:B------:R-:W-:Y:S01]  /*1e80*/  FFMA R41, R41, UR20, -R108.reuse ;  /* 0x0000001429297c23 */ /* 0x100fe2000800086c */
[----:B------:R1:W3:Y:S01]  /*1e90*/  LDG.E.U16 R36, desc[UR16][R172.64] ;  /* 0x00000010ac247981 */ /* 0x0002e2000c1e1500 */
[----:B0-----:R-:W-:Y:S01]  /*1ea0*/  FFMA R174, R40, UR20, -R108 ;  /* 0x0000001428ae7c23 */ /* 0x001fe2000800086c */
[C---:B------:R-:W-:Y:S01]  /*1eb0*/  IMAD.WIDE R176, R161.reuse, 0x2, R10 ;  /* 0x00000002a1b07825 */ /* 0x040fe200078e020a */
[----:B------:R0:W-:Y:S03]  /*1ec0*/  MUFU.EX2 R170, R179 ;  /* 0x000000b300aa7308 */ /* 0x0001e60000000800 */
[----:B------:R-:W-:Y:S01]  /*1ed0*/  FFMA R44, R44, UR20, -R108 ;  /* 0x000000142c2c7c23 */ /* 0x000fe2000800086c */
[----:B------:R-:W-:Y:S01]  /*1ee0*/  IMAD.WIDE R184, R161, 0x2, R104 ;  /* 0x00000002a1b87825 */ /* 0x000fe200078e0268 */
[----:B------:R0:W3:Y:S03]  /*1ef0*/  LDG.E.U16 R40, desc[UR16][R176.64] ;  /* 0x00000010b0287981 */ /* 0x0000e6000c1e1500 */
[----:B-1----:R-:W-:Y:S01]  /*1f00*/  FMUL R172, R174, 1.4426950216293334961 ;  /* 0x3fb8aa3baeac7820 */ /* 0x002fe20000400000 */
[----:B------:R-:W-:Y:S01]  /*1f10*/  FMNMX R174, R37, R178, !PT ;  /* 0x000000b225ae7209 */ /* 0x000fe20007800000 */
[----:B------:R-:W-:Y:S01]  /*1f20*/  FMUL R37, R55, UR20 ;  /* 0x0000001437257c20 */ /* 0x000fe20008400000 */
[----:B------:R-:W-:Y:S01]  /*1f30*/  FMUL R173, R41, 1.4426950216293334961 ;  /* 0x3fb8aa3b29ad7820 */ /* 0x000fe20000400000 */
[----:B------:R-:W-:Y:S01]  /*1f40*/  FMUL R41, R58, UR20 ;  /* 0x000000143a297c20 */ /* 0x000fe20008400000 */
[----:B------:R-:W-:-:S04]  /*1f50*/  IMAD.WIDE R186, R161, 0x2, R16 ;  /* 0x00000002a1ba7825 */ /* 0x000fc800078e0210 */
[----:B------:R-:W-:Y:S01]  /*1f60*/  FFMA R45, R45, UR20, -R108 ;  /* 0x000000142d2d7c23 */ /* 0x000fe2000800086c */
[----:B------:R-:W-:Y:S01]  /*1f70*/  FMNMX R190, R37, R174, !PT ;  /* 0x000000ae25be7209 */ /* 0x000fe20007800000 */
[----:B------:R1:W4:Y:S01]  /*1f80*/  LDG.E.U16 R184, desc[UR16][R184.64] ;  /* 0x00000010b8b87981 */ /* 0x000322000c1e1500 */
[----:B------:R-:W-:Y:S02]  /*1f90*/  IMAD.WIDE R188, R161, 0x2, R8 ;  /* 0x00000002a1bc7825 */ /* 0x000fe400078e0208 */
[----:B------:R-:W-:Y:S01]  /*1fa0*/  FMNMX R192, R41, R190, !PT ;  /* 0x000000be29c07209 */ /* 0x000fe20007800000 */
[----:B------:R-:W5:Y:S01]  /*1fb0*/  LDG.E.U16 R186, desc[UR16][R186.64] ;  /* 0x00000010baba7981 */ /* 0x000f62000c1e1500 */
[----:B0-----:R-:W-:-:S04]  /*1fc0*/  IMAD.WIDE R178, R161, 0x2, R6 ;  /* 0x00000002a1b27825 */ /* 0x001fc800078e0206 */
[C---:B------:R-:W-:Y:S01]  /*1fd0*/  IMAD.WIDE R176, R161.reuse, 0x2, R4 ;  /* 0x00000002a1b07825 */ /* 0x040fe200078e0204 */
[----:B------:R-:W3:Y:S03]  /*1fe0*/  LDG.E.U16 R188, desc[UR16][R188.64] ;  /* 0x00000010bcbc7981 */ /* 0x000ee6000c1e1500 */
[----:B------:R-:W-:Y:S01]  /*1ff0*/  IMAD.WIDE R190, R161, 0x2, R2 ;  /* 0x00000002a1be7825 */ /* 0x000fe200078e0202 */
[----:B------:R0:W3:Y:S03]  /*2000*/  LDG.E.U16 R33, desc[UR16][R178.64] ;  /* 0x00000010b2217981 */ /* 0x0000e6000c1e1500 */
[----:B-1----:R-:W-:Y:S01]  /*2010*/  FMUL R185, R44, 1.4426950216293334961 ;  /* 0x3fb8aa3b2cb97820 */ /* 0x002fe20000400000 */
[----:B------:R-:W-:Y:S01]  /*2020*/  FMUL R175, R45, 1.4426950216293334961 ;  /* 0x3fb8aa3b2daf7820 */ /* 0x000fe20000400000 */
[--C-:B------:R-:W-:Y:S01]  /*2030*/  FFMA R45, R48, UR20, -R108.reuse ;  /* 0x00000014302d7c23 */ /* 0x100fe2000800086c */
[----:B------:R-:W3:Y:S04]  /*2040*/  LDG.E.U16 R44, desc[UR16][R176.64] ;  /* 0x00000010b02c7981 */ /* 0x000ee8000c1e1500 */
[----:B------:R-:W3:Y:S01]  /*2050*/  LDG.E.U16 R48, desc[UR16][R190.64] ;  /* 0x00000010be307981 */ /* 0x000ee2000c1e1500 */
[----:B------:R-:W-:Y:S01]  /*2060*/  FMUL R37, R59, UR20 ;  /* 0x000000143b257c20 */ /* 0x000fe20008400000 */
[----:B------:R-:W-:Y:S01]  /*2070*/  FMUL R41, R62, UR20 ;  /* 0x000000143e297c20 */ /* 0x000fe20008400000 */
[--C-:B------:R-:W-:Y:S01]  /*2080*/  FFMA R52, R52, UR20, -R108.reuse ;  /* 0x0000001434347c23 */ /* 0x100fe2000800086c */
[----:B------:R-:W-:Y:S01]  /*2090*/  FFMA R84, R84, UR20, -R108 ;  /* 0x0000001454547c23 */ /* 0x000fe2000800086c */
[----:B------:R-:W-:Y:S01]  /*20a0*/  MUFU.EX2 R174, R185 ;  /* 0x000000b900ae7308 */ /* 0x000fe20000000800 */
[----:B------:R-:W-:Y:S01]  /*20b0*/  FMNMX R192, R37, R192, !PT ;  /* 0x000000c025c07209 */ /* 0x000fe20007800000 */
[----:B------:R-:W-:Y:S01]  /*20c0*/  FMUL R37, R63, UR20 ;  /* 0x000000143f257c20 */ /* 0x000fe20008400000 */
[----:B------:R-:W-:Y:S02]  /*20d0*/  BAR.SYNC.DEFER_BLOCKING 0x0 ;  /* 0x0000000000007b1d */ /* 0x000fe40000010000 */
        /* <DEDUP_REMOVED lines=25> */
[----:B------:R-:W-:-:S03]  /*2270*/  FMUL R52, R52, 1.4426950216293334961 ;  /* 0x3fb8aa3b34347820 */ /* 0x000fc60000400000 */
[----:B------:R-:W-:Y:S01]  /*2280*/  FMNMX R37, R37, R192, !PT ;  /* 0x000000c025257209 */ /* 0x000fe20007800000 */
[----:B0-----:R0:W-:Y:S04]  /*2290*/  MUFU.EX2 R178, R52 ;  /* 0x0000003400b27308 */ /* 0x0011e80000000800 */
[----:B0-----:R-:W0:Y:S02]  /*22a0*/  SHFL.BFLY PT, R52, R37, 0x2, 0x1f ;  /* 0x0c401f0025347f89 */ /* 0x001e2400000e0000 */
[----:B0-----:R-:W-:-:S05]  /*22b0*/  FMNMX R52, R37, R52, !PT ;  /* 0x0000003425347209 */ /* 0x001fca0007800000 */
[----:B------:R-:W0:Y:S01]  /*22c0*/  SHFL.BFLY PT, R37, R52, 0x1, 0x1f ;  /* 0x0c201f0034257f89 */ /* 0x000e2200000e0000 */
[----:B------:R-:W-:Y:S01]  /*22d0*/  FMUL R41, R84, 1.4426950216293334961 ;  /* 0x3fb8aa3b54297820 */ /* 0x000fe20000400000 */
[----:B0-----:R-:W-:-:S04]  /*22e0*/  FMNMX R84, R52, R37, !PT ;  /* 0x0000002534547209 */ /* 0x001fc80007800000 */
[----:B------:R-:W-:-:S05]  /*22f0*/  FMNMX R84, R84, R163, !PT ;  /* 0x000000a354547209 */ /* 0x000fca0007800000 */
[--C-:B------:R-:W-:Y:S01]  /*2300*/  FFMA R26, R26, UR20, -R84.reuse ;  /* 0x000000141a1a7c23 */ /* 0x100fe20008000854 */
[----:B------:R-:W-:-:S03]  /*2310*/  FFMA R27, R27, UR20, -R84 ;  /* 0x000000141b1b7c23 */ /* 0x000fc60008000854 */
[----:B------:R-:W-:Y:S01]  /*2320*/  FMUL R26, R26, 1.4426950216293334961 ;  /* 0x3fb8aa3b1a1a7820 */ /* 0x000fe20000400000 */
[----:B------:R-:W-:Y:S01]  /*2330*/  FMUL R27, R27, 1.4426950216293334961 ;  /* 0x3fb8aa3b1b1b7820 */ /* 0x000fe20000400000 */
[--C-:B------:R-:W-:Y:S02]  /*2340*/  FFMA R30, R30, UR20, -R84.reuse ;  /* 0x000000141e1e7c23 */ /* 0x100fe40008000854 */
[----:B------:R0:W-:Y:S01]  /*2350*/  MUFU.EX2 R185, R26 ;  /* 0x0000001a00b97308 */ /* 0x0001e20000000800 */
[--C-:B------:R-:W-:Y:S01]  /*2360*/  FFMA R31, R31, UR20, -R84.reuse ;  /* 0x000000141f1f7c23 */ /* 0x100fe20008000854 */
[----:B------:R-:W-:Y:S01]  /*2370*/  FMUL R30, R30, 1.4426950216293334961 ;  /* 0x3fb8aa3b1e1e7820 */ /* 0x000fe20000400000 */
[----:B0-----:R-:W-:-:S05]  /*2380*/  FFMA R26, R58, UR20, -R84 ;  /* 0x000000143a1a7c23 */ /* 0x001fca0008000854 */
[----:B------:R0:W-:Y:S01]  /*2390*/  MUFU.EX2 R192, R27 ;  /* 0x0000001b00c07308 */ /* 0x0001e20000000800 */
[----:B------:R-:W-:Y:S01]  /*23a0*/  FMUL R31, R31, 1.4426950216293334961 ;  /* 0x3fb8aa3b1f1f7820 */ /* 0x000fe20000400000 */
[--C-:B------:R-:W-:Y:S01]  /*23b0*/  FFMA R34, R34, UR20, -R84.reuse ;  /* 0x0000001422227c23 */ /* 0x100fe20008000854 */
[----:B0-----:R-:W-:Y:S01]  /*23c0*/  FMUL R27, R26, 1.4426950216293334961 ;  /* 0x3fb8aa3b1a1b7820 */ /* 0x001fe20000400000 */
[----:B------:R-:W-:-:S04]  /*23d0*/  FFMA R26, R59, UR20, -R84 ;  /* 0x000000143b1a7c23 */ /* 0x000fc80008000854 */
[----:B------:R0:W-:Y:S01]  /*23e0*/  MUFU.EX2 R187, R30 ;  /* 0x0000001e00bb7308 */ /* 0x0001e20000000800 */
[----:B------:R-:W-:Y:S01]  /*23f0*/  FMUL R34, R34, 1.4426950216293334961 ;  /* 0x3fb8aa3b22227820 */ /* 0x000fe20000400000 */
[--C-:B------:R-:W-:Y:S01]  /*2400*/  FFMA R35, R35, UR20, -R84.reuse ;  /* 0x0000001423237c23 */ /* 0x100fe20008000854 */
[----:B0-----:R-:W-:Y:S01]  /*2410*/  FMUL R30, R26, 1.4426950216293334961 ;  /* 0x3fb8aa3b1a1e7820 */ /* 0x001fe20000400000 */
[----:B------:R-:W-:-:S04]  /*2420*/  FFMA R26, R62, UR20, -R84 ;  /* 0x000000143e1a7c23 */ /* 0x000fc80008000854 */
[----:B------:R0:W-:Y:S01]  /*2430*/  MUFU.EX2 R194, R31 ;  /* 0x0000001f00c27308 */ /* 0x0001e20000000800 */
[----:B------:R-:W-:Y:S01]  /*2440*/  FMUL R35, R35, 1.4426950216293334961 ;  /* 0x3fb8aa3b23237820 */ /* 0x000fe20000400000 */
[----:B0-----:R-:W-:Y:S01]  /*2450*/  FMUL R31, R26, 1.4426950216293334961 ;  /* 0x3fb8aa3b1a1f7820 */ /* 0x001fe20000400000 */
[----:B------:R-:W-:-:S05]  /*2460*/  FFMA R26, R63, UR20, -R84 ;  /* 0x000000143f1a7c23 */ /* 0x000fca0008000854 */
[----:B------:R0:W-:Y:S02]  /*2470*/  MUFU.EX2 R189, R34 ;  /* 0x0000002200bd7308 */ /* 0x0001e40000000800 */
        /* <DEDUP_REMOVED lines=11> */
[----:B------:R0:W-:Y:S01]  /*2530*/  MUFU.EX2 R63, R31 ;  /* 0x0000001f003f7308 */ /* 0x0001e20000000800 */
[----:B--2---:R1:W-:Y:S01]  /*2540*/  STS.U16 [R153+UR12+0x2000], R180 ;  /* 0x002000b499007988 */ /* 0x0043e2000800040c */
        /* <DEDUP_REMOVED lines=10> */
[----:B----4-:R-:W-:Y:S04]  /*25f0*/  STS.U16 [R153+UR12+0x2400], R184 ;  /* 0x002400b899007988 */ /* 0x010fe8000800040c */
[----:B-----5:R-:W-:Y:S04]  /*2600*/  STS.U16 [R153+UR12+0x2800], R186 ;  /* 0x002800ba99007988 */ /* 0x020fe8000800040c */
[----:B---3--:R-:W-:Y:S04]  /*2610*/  STS.U16 [R153+UR12+0x2c00], R188 ;  /* 0x002c00bc99007988 */ /* 0x008fe8000800040c */
[----:B------:R-:W-:Y:S04]  /*2620*/  STS.U16 [R154+UR12+0x2100], R183 ;  /* 0x002100b79a007988 */ /* 0x000fe8000800040c */
        /* <DEDUP_REMOVED lines=8> */
[----:B------:R2:W-:Y:S04]  /*26b0*/  STS.U16 [R157+UR12+0x2700], R32 ;  /* 0x002700209d007988 */ /* 0x0005e8000800040c */
[----:B------:R3:W-:Y:S04]  /*26c0*/  STS.U16 [R157+UR12+0x2b00], R40 ;  /* 0x002b00289d007988 */ /* 0x0007e8000800040c */
[----:B------:R4:W-:Y:S01]  /*26d0*/  STS.U16 [R157+UR12+0x2f00], R48 ;  /* 0x002f00309d007988 */ /* 0x0009e2000800040c */
[----:B------:R5:W-:Y:S06]  /*26e0*/  MEMBAR.ALL.CTA ;  /* 0x0000000000007992 */ /* 0x000bec0000008000 */
[----:B-----5:R-:W5:Y:S01]  /*26f0*/  FENCE.VIEW.ASYNC.S ;  /* 0x00000000000073c6 */ /* 0x020f620000000000 */
[----:B------:R-:W-:Y:S01]  /*2700*/  FFMA R26, R79, UR20, -R84 ;  /* 0x000000144f1a7c23 */ /* 0x000fe20008000854 */
[----:B------:R1:W-:Y:S01]  /*2710*/  MUFU.EX2 R71, R30 ;  /* 0x0000001e00477308 */ /* 0x0003e20000000800 */
[----:B------:R-:W-:-:S02]  /*2720*/  FMUL R45, R45, 1.4426950216293334961 ;  /* 0x3fb8aa3b2d2d7820 */ /* 0x000fc40000400000 */
[----:B-1----:R-:W-:Y:S01]  /*2730*/  FMUL R30, R26, 1.4426950216293334961 ;  /* 0x3fb8aa3b1a1e7820 */ /* 0x002fe20000400000 */
[----:B------:R-:W-:-:S04]  /*2740*/  FFMA R26, R82, UR20, -R84 ;  /* 0x00000014521a7c23 */ /* 0x000fc80008000854 */
[----:B------:R1:W-:Y:S01]  /*2750*/  MUFU.EX2 R74, R31 ;  /* 0x0000001f004a7308 */ /* 0x0003e20000000800 */
[--C-:B------:R-:W-:Y:S01]  /*2760*/  FFMA R56, R56, UR20, -R108.reuse ;  /* 0x0000001438387c23 */ /* 0x100fe2000800086c */
[--C-:B------:R-:W-:Y:S01]  /*2770*/  FFMA R57, R57, UR20, -R108.reuse ;  /* 0x0000001439397c23 */ /* 0x100fe2000800086c */
[--C-:B------:R-:W-:Y:S01]  /*2780*/  FFMA R60, R60, UR20, -R108.reuse ;  /* 0x000000143c3c7c23 */ /* 0x100fe2000800086c */
[--C-:B------:R-:W-:Y:S01]  /*2790*/  FFMA R61, R61, UR20, -R108.reuse ;  /* 0x000000143d3d7c23 */ /* 0x100fe2000800086c */
[----:B------:R-:W-:Y:S01]  /*27a0*/  FFMA R64, R64, UR20, -R108 ;  /* 0x0000001440407c23 */ /* 0x000fe2000800086c */
[----:B-1----:R-:W-:Y:S01]  /*27b0*/  FMUL R31, R26, 1.4426950216293334961 ;  /* 0x3fb8aa3b1a1f7820 */ /* 0x002fe20000400000 */
[----:B------:R-:W-:Y:S01]  /*27c0*/  FFMA R26, R83, UR20, -R84 ;  /* 0x00000014531a7c23 */ /* 0x000fe20008000854 */
[----:B------:R1:W-:Y:S01]  /*27d0*/  MUFU.EX2 R176, R45 ;  /* 0x0000002d00b07308 */ /* 0x0003e20000000800 */
[--C-:B------:R-:W-:Y:S01]  /*27e0*/  FFMA R65, R65, UR20, -R108.reuse ;  /* 0x0000001441417c23 */ /* 0x100fe2000800086c */
[--C-:B------:R-:W-:Y:S01]  /*27f0*/  FFMA R68, R68, UR20, -R108.reuse ;  /* 0x0000001444447c23 */ /* 0x100fe2000800086c */
[--C-:B------:R-:W-:Y:S01]  /*2800*/  FFMA R69, R69, UR20, -R108.reuse ;  /* 0x0000001445457c23 */ /* 0x100fe2000800086c */
[--C-:B------:R-:W-:Y:S01]  /*2810*/  FFMA R72, R72, UR20, -R108.reuse ;  /* 0x0000001448487c23 */ /* 0x100fe2000800086c */
[--C-:B------:R-:W-:Y:S01]  /*2820*/  FFMA R73, R73, UR20, -R108.reuse ;  /* 0x0000001449497c23 */ /* 0x100fe2000800086c */
[--C-:B------:R-:W-:Y:S01]  /*2830*/  FFMA R76, R76, UR20, -R108.reuse ;  /* 0x000000144c4c7c23 */ /* 0x100fe2000800086c */
[--C-:B------:R-:W-:Y:S01]  /*2840*/  FFMA R77, R77, UR20, -R108.reuse ;  /* 0x000000144d4d7c23 */ /* 0x100fe2000800086c */
[----:B------:R0:W-:Y:S01]  /*2850*/  MUFU.EX2 R78, R35 ;  /* 0x00000023004e7308 */ /* 0x0001e20000000800 */
[--C-:B------:R-:W-:Y:S01]  /*2860*/  FFMA R80, R80, UR20, -R108.reuse ;  /* 0x0000001450507c23 */ /* 0x100fe2000800086c */
[--C-:B------:R-:W-:Y:S01]  /*2870*/  FFMA R81, R81, UR20, -R108.reuse ;  /* 0x0000001451517c23 */ /* 0x100fe2000800086c */
[----:B-1----:R-:W-:Y:S01]  /*2880*/  FADD R45, -R108, R181 ;  /* 0x000000b56c2d7221 */ /* 0x002fe20000000100 */
[--C-:B------:R-:W-:Y:S01]  /*2890*/  FFMA R49, R49, UR20, -R108.reuse ;  /* 0x0000001431317c23 */ /* 0x100fe2000800086c */
[--C-:B------:R-:W-:Y:S01]  /*28a0*/  FFMA R53, R53, UR20, -R108.reuse ;  /* 0x0000001435357c23 */ /* 0x100fe2000800086c */
[----:B------:R-:W-:-:S02]  /*28b0*/  FFMA R37, R85, UR20, -R108 ;  /* 0x0000001455257c23 */ /* 0x000fc4000800086c */
[----:B------:R1:W-:Y:S01]  /*28c0*/  MUFU.EX2 R75, R34 ;  /* 0x00000022004b7308 */ /* 0x0003e20000000800 */
[----:B0-----:R-:W-:Y:S01]  /*28d0*/  FADD R35, -R84, R163 ;  /* 0x000000a354237221 */ /* 0x001fe20000000100 */
[--C-:B------:R-:W-:Y:S01]  /*28e0*/  FFMA R38, R38, UR20, -R84.reuse ;  /* 0x0000001426267c23 */ /* 0x100fe20008000854 */
[--C-:B------:R-:W-:Y:S01]  /*28f0*/  FFMA R39, R39, UR20, -R84.reuse ;  /* 0x0000001427277c23 */ /* 0x100fe20008000854 */
[--C-:B------:R-:W-:Y:S01]  /*2900*/  FFMA R42, R42, UR20, -R84.reuse ;  /* 0x000000142a2a7c23 */ /* 0x100fe20008000854 */
[--C-:B------:R-:W-:Y:S01]  /*2910*/  FFMA R43, R43, UR20, -R84.reuse ;  /* 0x000000142b2b7c23 */ /* 0x100fe20008000854 */
[--C-:B------:R-:W-:Y:S01]  /*2920*/  FFMA R46, R46, UR20, -R84.reuse ;  /* 0x000000142e2e7c23 */ /* 0x100fe20008000854 */
[--C-:B------:R-:W-:Y:S01]  /*2930*/  FFMA R47, R47, UR20, -R84.reuse ;  /* 0x000000142f2f7c23 */ /* 0x100fe20008000854 */
[----:B------:R0:W-:Y:S01]  /*2940*/  MUFU.EX2 R79, R27 ;  /* 0x0000001b004f7308 */ /* 0x0001e20000000800 */
[----:B-1----:R-:W-:Y:S01]  /*2950*/  FMUL R34, R26, 1.4426950216293334961 ;  /* 0x3fb8aa3b1a227820 */ /* 0x002fe20000400000 */
[--C-:B------:R-:W-:Y:S01]  /*2960*/  FFMA R50, R50, UR20, -R84.reuse ;  /* 0x0000001432327c23 */ /* 0x100fe20008000854 */
[--C-:B------:R-:W-:Y:S01]  /*2970*/  FFMA R51, R51, UR20, -R84.reuse ;  /* 0x0000001433337c23 */ /* 0x100fe20008000854 */
[--C-:B------:R-:W-:Y:S01]  /*2980*/  FFMA R54, R54, UR20, -R84.reuse ;  /* 0x0000001436367c23 */ /* 0x100fe20008000854 */
[--C-:B------:R-:W-:Y:S01]  /*2990*/  FFMA R55, R55, UR20, -R84.reuse ;  /* 0x0000001437377c23 */ /* 0x100fe20008000854 */
[--C-:B------:R-:W-:Y:S01]  /*29a0*/  FFMA R26, R86, UR20, -R84.reuse ;  /* 0x00000014561a7c23 */ /* 0x100fe20008000854 */
[----:B------:R-:W-:Y:S01]  /*29b0*/  FMUL R168, R168, 1.4426950216293334961 ;  /* 0x3fb8aa3ba8a87820 */ /* 0x000fe20000400000 */
[----:B0-----:R-:W-:Y:S01]  /*29c0*/  FFMA R27, R87, UR20, -R84 ;  /* 0x00000014571b7c23 */ /* 0x001fe20008000854 */
[----:B------:R-:W-:Y:S01]  /*29d0*/  FMUL R56, R56, 1.4426950216293334961 ;  /* 0x3fb8aa3b38387820 */ /* 0x000fe20000400000 */
        /* <DEDUP_REMOVED lines=30> */
[----:B------:R-:W0:Y:S08]  /*2bc0*/  MUFU.EX2 R181, R45 ;  /* 0x0000002d00b57308 */ /* 0x000e300000000800 */
[----:B------:R-:W1:Y:S08]  /*2bd0*/  MUFU.EX2 R87, R35 ;  /* 0x0000002300577308 */ /* 0x000e700000000800 */
[----:B------:R-:W2:Y:S08]  /*2be0*/  MUFU.EX2 R165, R165 ;  /* 0x000000a500a57308 */ /* 0x000eb00000000800 */
[----:B------:R-:W3:Y:S08]  /*2bf0*/  MUFU.EX2 R167, R167 ;  /* 0x000000a700a77308 */ /* 0x000ef00000000800 */
[----:B------:R-:W-:Y:S08]  /*2c00*/  MUFU.EX2 R168, R168 ;  /* 0x000000a800a87308 */ /* 0x000ff00000000800 */
[----:B------:R-:W4:Y:S08]  /*2c10*/  MUFU.EX2 R169, R169 ;  /* 0x000000a900a97308 */ /* 0x000f300000000800 */
[----:B------:R-:W5:Y:S08]  /*2c20*/  MUFU.EX2 R171, R171 ;  /* 0x000000ab00ab7308 */ /* 0x000f700000000800 */
[----:B------:R-:W-:Y:S08]  /*2c30*/  MUFU.EX2 R172, R172 ;  /* 0x000000ac00ac7308 */ /* 0x000ff00000000800 */
[----:B------:R-:W5:Y:S08]  /*2c40*/  MUFU.EX2 R173, R173 ;  /* 0x000000ad00ad7308 */ /* 0x000f700000000800 */
[----:B------:R-:W5:Y:S08]  /*2c50*/  MUFU.EX2 R175, R175 ;  /* 0x000000af00af7308 */ /* 0x000f700000000800 */
[----:B------:R-:W5:Y:S08]  /*2c60*/  MUFU.EX2 R177, R49 ;  /* 0x0000003100b17308 */ /* 0x000f700000000800 */
[----:B------:R-:W5:Y:S08]  /*2c70*/  MUFU.EX2 R179, R53 ;  /* 0x0000003500b37308 */ /* 0x000f700000000800 */
[----:B------:R-:W-:Y:S08]  /*2c80*/  MUFU.EX2 R56, R56 ;  /* 0x0000003800387308 */ /* 0x000ff00000000800 */
        /* <DEDUP_REMOVED lines=25> */
[----:B------:R-:W5:Y:S08]  /*2e20*/  MUFU.EX2 R82, R30 ;  /* 0x0000001e00527308 */ /* 0x000f700000000800 */
[----:B------:R-:W-:Y:S08]  /*2e30*/  MUFU.EX2 R83, R31 ;  /* 0x0000001f00537308 */ /* 0x000ff00000000800 */
[----:B------:R-:W5:Y:S08]  /*2e40*/  MUFU.EX2 R86, R34 ;  /* 0x0000002200567308 */ /* 0x000f700000000800 */
[----:B------:R3:W-:Y:S08]  /*2e50*/  MUFU.EX2 R163, R26 ;  /* 0x0000001a00a37308 */ /* 0x0007f00000000800 */
[----:B------:R5:W5:Y:S01]  /*2e60*/  MUFU.EX2 R180, R27 ;  /* 0x0000001b00b47308 */ /* 0x000b620000000800 */
[-C--:B0-----:R-:W-:Y:S01]  /*2e70*/  FMUL R88, R88, R181.reuse ;  /* 0x000000b558587220 */ /* 0x081fe20000400000 */
[-C--:B------:R-:W-:Y:S01]  /*2e80*/  FMUL R89, R89, R181.reuse ;  /* 0x000000b559597220 */ /* 0x080fe20000400000 */
[-C--:B------:R-:W-:Y:S01]  /*2e90*/  FMUL R92, R92, R181.reuse ;  /* 0x000000b55c5c7220 */ /* 0x080fe20000400000 */
[-C--:B------:R-:W-:Y:S01]  /*2ea0*/  FMUL R93, R93, R181.reuse ;  /* 0x000000b55d5d7220 */ /* 0x080fe20000400000 */
[-C--:B------:R-:W-:Y:S01]  /*2eb0*/  FMUL R96, R96, R181.reuse ;  /* 0x000000b560607220 */ /* 0x080fe20000400000 */
[-C--:B------:R-:W-:Y:S01]  /*2ec0*/  FMUL R97, R97, R181.reuse ;  /* 0x000000b561617220 */ /* 0x080fe20000400000 */
[----:B------:R-:W-:Y:S01]  /*2ed0*/  FMUL R100, R100, R181 ;  /* 0x000000b564647220 */ /* 0x000fe20000400000 */
[-C--:B-1----:R-:W-:Y:S01]  /*2ee0*/  FMUL R90, R90, R87.reuse ;  /* 0x000000575a5a7220 */ /* 0x082fe20000400000 */
[-C--:B------:R-:W-:Y:S01]  /*2ef0*/  FMUL R91, R91, R87.reuse ;  /* 0x000000575b5b7220 */ /* 0x080fe20000400000 */
[-C--:B------:R-:W-:Y:S01]  /*2f00*/  FMUL R94, R94, R87.reuse ;  /* 0x000000575e5e7220 */ /* 0x080fe20000400000 */
[-C--:B------:R-:W-:Y:S01]  /*2f10*/  FMUL R95, R95, R87.reuse ;  /* 0x000000575f5f7220 */ /* 0x080fe20000400000 */
[-C--:B------:R-:W-:Y:S01]  /*2f20*/  FMUL R98, R98, R87.reuse ;  /* 0x0000005762627220 */ /* 0x080fe20000400000 */
[-C--:B------:R-:W-:Y:S01]  /*2f30*/  FMUL R99, R99, R87.reuse ;  /* 0x0000005763637220 */ /* 0x080fe20000400000 */
[----:B------:R-:W-:Y:S01]  /*2f40*/  FMUL R102, R102, R87 ;  /* 0x0000005766667220 */ /* 0x000fe20000400000 */
[----:B------:R-:W-:Y:S01]  /*2f50*/  FMUL R101, R101, R181 ;  /* 0x000000b565657220 */ /* 0x000fe20000400000 */
[----:B------:R-:W-:Y:S01]  /*2f60*/  FMUL R103, R103, R87 ;  /* 0x0000005767677220 */ /* 0x000fe20000400000 */
[----:B--2---:R-:W-:-:S02]  /*2f70*/  F2FP.BF16.F32.PACK_AB R24, R165, R164 ;  /* 0x000000a4a518723e */ /* 0x004fc400000010ff */
[----:B---3--:R-:W-:Y:S02]  /*2f80*/  F2FP.BF16.F32.PACK_AB R26, R167, R166 ;  /* 0x000000a6a71a723e */ /* 0x008fe400000010ff */
[----:B----4-:R-:W-:Y:S02]  /*2f90*/  F2FP.BF16.F32.PACK_AB R28, R169, R168 ;  /* 0x000000a8a91c723e */ /* 0x010fe400000010ff */
[----:B-----5:R-:W-:Y:S02]  /*2fa0*/  F2FP.BF16.F32.PACK_AB R30, R171, R170 ;  /* 0x000000aaab1e723e */ /* 0x020fe400000010ff */
[----:B------:R-:W-:Y:S02]  /*2fb0*/  F2FP.BF16.F32.PACK_AB R32, R173, R172 ;  /* 0x000000acad20723e */ /* 0x000fe400000010ff */
[----:B------:R-:W-:Y:S02]  /*2fc0*/  F2FP.BF16.F32.PACK_AB R34, R175, R174 ;  /* 0x000000aeaf22723e */ /* 0x000fe400000010ff */
[----:B------:R-:W-:-:S02]  /*2fd0*/  F2FP.BF16.F32.PACK_AB R36, R177, R176 ;  /* 0x000000b0b124723e */ /* 0x000fc400000010ff */
[----:B------:R-:W-:Y:S02]  /*2fe0*/  F2FP.BF16.F32.PACK_AB R38, R179, R178 ;  /* 0x000000b2b326723e */ /* 0x000fe400000010ff */
[----:B------:R-:W-:Y:S02]  /*2ff0*/  F2FP.BF16.F32.PACK_AB R40, R57, R56 ;  /* 0x000000383928723e */ /* 0x000fe400000010ff */
[----:B------:R-:W-:Y:S02]  /*3000*/  F2FP.BF16.F32.PACK_AB R42, R61, R60 ;  /* 0x0000003c3d2a723e */ /* 0x000fe400000010ff */
        /* <DEDUP_REMOVED lines=21> */
[----:B------:R-:W-:Y:S01]  /*3160*/  F2FP.BF16.F32.PACK_AB R55, R180, R163 ;  /* 0x000000a3b437723e */ /* 0x000fe200000010ff */
[----:B------:R-:W-:Y:S06]  /*3170*/  BAR.SYNC.DEFER_BLOCKING 0x0 ;  /* 0x0000000000007b1d */ /* 0x000fec0000010000 */
[----:B------:R-:W-:Y:S01]  /*3180*/  UMOV UR14, UR6 ;  /* 0x00000006000e7c82 */ /* 0x000fe20008000000 */
[----:B------:R-:W-:Y:S01]  /*3190*/  UMOV UR15, 0x40000040 ;  /* 0x40000040000f7882 */ /* 0x000fe20000000000 */
[----:B------:R-:W-:-:S06]  /*31a0*/  WARPGROUP.ARRIVE ;  /* 0x00000000000079c5 */ /* 0x000fcc0000000000 */
[----:B------:R-:W-:Y:S03]  /*31b0*/  HGMMA.64x32x16.F32.BF16 R88, R24, gdesc[UR12], R88 ;  /* 0x0060000c18587df0 */ /* 0x000fe60008701858 */
[----:B------:R-:W-:Y:S03]  /*31c0*/  HGMMA.64x32x16.F32.BF16 R88, R28, gdesc[UR16], R88 ;  /* 0x006000101c587df0 */ /* 0x000fe60008701858 */
[----:B------:R-:W-:Y:S03]  /*31d0*/  HGMMA.64x32x16.F32.BF16 R88, R32, gdesc[UR20], R88 ;  /* 0x0060001420587df0 */ /* 0x000fe60008701858 */
[----:B------:R-:W-:Y:S01]  /*31e0*/  HGMMA.64x32x16.F32.BF16 R88, R36, gdesc[UR24], R88 ;  /* 0x0060001824587df0 */ /* 0x000fe20008701858 */
[----:B------:R-:W-:Y:S01]  /*31f0*/  FADD R165, R164, R165 ;  /* 0x000000a5a4a57221 */ /* 0x000fe20000000000 */
[----:B------:R-:W-:-:S03]  /*3200*/  FADD R192, R185, R192 ;  /* 0x000000c0b9c07221 */ /* 0x000fc60000000000 */
[----:B------:R-:W-:Y:S01]  /*3210*/  FADD R166, R166, R165 ;  /* 0x000000a5a6a67221 */ /* 0x000fe20000000000 */
[----:B------:R-:W-:-:S03]  /*3220*/  FADD R187, R187, R192 ;  /* 0x000000c0bbbb7221 */ /* 0x000fc60000000000 */
[----:B------:R-:W-:Y:S01]  /*3230*/  FADD R167, R167, R166 ;  /* 0x000000a6a7a77221 */ /* 0x000fe20000000000 */
[----:B------:R-:W-:-:S03]  /*3240*/  FADD R194, R194, R187 ;  /* 0x000000bbc2c27221 */ /* 0x000fc60000000000 */
[----:B------:R-:W-:Y:S01]  /*3250*/  FADD R168, R168, R167 ;  /* 0x000000a7a8a87221 */ /* 0x000fe20000000000 */
[----:B------:R-:W-:Y:S01]  /*3260*/  FADD R189, R189, R194 ;  /* 0x000000c2bdbd7221 */ /* 0x000fe20000000000 */
[----:B------:R-:W-:Y:S02]  /*3270*/  HGMMA.64x32x16.F32.BF16 R88, R40, gdesc[UR28], R88 ;  /* 0x0060001c28587df0 */ /* 0x000fe40008701858 */
[----:B------:R-:W-:Y:S01]  /*3280*/  FADD R169, R169, R168 ;  /* 0x000000a8a9a97221 */ /* 0x000fe20000000000 */
[----:B------:R-:W-:-:S03]  /*3290*/  FADD R196, R196, R189 ;  /* 0x000000bdc4c47221 */ /* 0x000fc60000000000 */
        /* <DEDUP_REMOVED lines=36> */
[----:B------:R-:W-:Y:S01]  /*34e0*/  HGMMA.64x32x16.F32.BF16 R88, R48, gdesc[UR36], R88 ;  /* 0x0060002430587df0 */ /* 0x000fe20008701858 */
[----:B------:R-:W-:Y:S02]  /*34f0*/  FADD R74, R74, R71 ;  /* 0x000000474a4a7221 */ /* 0x000fe40000000000 */
[----:B------:R-:W-:Y:S02]  /*3500*/  FADD R72, R72, R69 ;  /* 0x0000004548487221 */ /* 0x000fe40000000000 */
[----:B------:R-:W-:Y:S02]  /*3510*/  FADD R75, R75, R74 ;  /* 0x0000004a4b4b7221 */ /* 0x000fe40000000000 */
[----:B------:R-:W-:Y:S02]  /*3520*/  FADD R73, R73, R72 ;  /* 0x0000004849497221 */ /* 0x000fe40000000000 */
[----:B------:R-:W-:-:S02]  /*3530*/  FADD R78, R78, R75 ;  /* 0x0000004b4e4e7221 */ /* 0x000fc40000000000 */
[----:B------:R-:W-:Y:S02]  /*3540*/  FADD R76, R76, R73 ;  /* 0x000000494c4c7221 */ /* 0x000fe40000000000 */
        /* <DEDUP_REMOVED lines=10> */
[----:B------:R-:W-:-:S03]  /*35f0*/  FADD R163, R180, R163 ;  /* 0x000000a3b4a37221 */ /* 0x000fc60000000000 */
[----:B------:R-:W0:Y:S04]  /*3600*/  SHFL.BFLY PT, R56, R85, 0x2, 0x1f ;  /* 0x0c401f0055387f89 */ /* 0x000e2800000e0000 */
[----:B------:R-:W1:Y:S01]  /*3610*/  SHFL.BFLY PT, R58, R163, 0x2, 0x1f ;  /* 0x0c401f00a33a7f89 */ /* 0x000e6200000e0000 */
[----:B------:R-:W-:Y:S01]  /*3620*/  HGMMA.64x32x16.F32.BF16 R88, R52, gdesc[UR40], R88, gsb0 ;  /* 0x0060002834587df0 */ /* 0x000fe20008001858 */
[----:B0-----:R-:W-:Y:S01]  /*3630*/  FADD R56, R85, R56 ;  /* 0x0000003855387221 */ /* 0x001fe20000000000 */
[----:B-1----:R-:W-:-:S04]  /*3640*/  FADD R59, R163, R58 ;  /* 0x0000003aa33b7221 */ /* 0x002fc80000000000 */
[----:B------:R-:W0:Y:S04]  /*3650*/  SHFL.BFLY PT, R57, R56, 0x1, 0x1f ;  /* 0x0c201f0038397f89 */ /* 0x000e2800000e0000 */
[----:B------:R-:W1:Y:S01]  /*3660*/  SHFL.BFLY PT, R60, R59, 0x1, 0x1f ;  /* 0x0c201f003b3c7f89 */ /* 0x000e6200000e0000 */
[----:B------:R-:W-:-:S06]  /*3670*/  UIADD3 UR4, UR4, 0x80, URZ ;  /* 0x0000008004047890 */ /* 0x000fcc000fffe03f */
[----:B------:R-:W-:Y:S02]  /*3680*/  ISETP.LE.AND P0, PT, R156, UR4, PT ;  /* 0x000000049c007c0c */ /* 0x000fe4000bf03270 */
[----:B------:R-:W-:Y:S02]  /*3690*/  LEA R159, R109, R159, 0x7 ;  /* 0x0000009f6d9f7211 */ /* 0x000fe400078e38ff */
[----:B------:R-:W-:Y:S02]  /*36a0*/  LEA R161, R107, R161, 0x7 ;  /* 0x000000a16ba17211 */ /* 0x000fe400078e38ff */
[----:B------:R-:W-:Y:S01]  /*36b0*/  MOV R163, R84 ;  /* 0x0000005400a37202 */ /* 0x000fe20000000f00 */
[----:B0-----:R-:W-:Y:S01]  /*36c0*/  FADD R58, R56, R57 ;  /* 0x00000039383a7221 */ /* 0x001fe20000000000 */
[----:B-1----:R-:W-:-:S03]  /*36d0*/  FADD R60, R59, R60 ;  /* 0x0000003c3b3c7221 */ /* 0x002fc60000000000 */
[----:B------:R-:W-:Y:S01]  /*36e0*/  FFMA R160, R181, R160, R58 ;  /* 0x000000a0b5a07223 */ /* 0x000fe2000000003a */
[----:B------:R-:W-:Y:S01]  /*36f0*/  MOV R181, R108 ;  /* 0x0000006c00b57202 */ /* 0x000fe20000000f00 */
[----:B------:R-:W-:Y:S01]  /*3700*/  FFMA R162, R87, R162, R60 ;  /* 0x000000a257a27223 */ /* 0x000fe2000000003c */
[----:B------:R-:W-:Y:S02]  /*3710*/  WARPGROUP.DEPBAR.LE gsb0, 0x0 ;  /* 0x00008000000079c5 */ /* 0x000fe40000010000 */
[----:B------:R-:W-:Y:S05]  /*3720*/  @!P0 BRA `(.L_x_1) ;  /* 0xffffffd800bc8947 */ /* 0x000fea000383ffff */
.L_x_0:
[----:B0-----:R-:W-:Y:S01]  /*3730*/  FMUL R2, R103, 0.25 ;  /* 0x3e80000067027820 */ /* 0x001fe20000400000 */
[----:B------:R-:W-:Y:S01]  /*3740*/  FSETP.GT.AND P1, PT, |R162|, 8.50705917302346158658e+37, PT ;  /* 0x7e800000a200780b */ /* 0x000fe20003f24200 */
[----:B------:R-:W-:Y:S01]  /*3750*/  FMUL R5, R94, 0.25 ;  /* 0x3e8000005e057820 */ /* 0x000fe20000400000 */
[----:B------:R-:W-:Y:S01]  /*3760*/  FMUL R3, R102, 0.25 ;  /* 0x3e80000066037820 */ /* 0x000fe20000400000 */
[----:B------:R-:W-:Y:S01]  /*3770*/  FSETP.GT.AND P2, PT, |R160|, 8.50705917302346158658e+37, PT ;  /* 0x7e800000a000780b */ /* 0x000fe20003f44200 */
[----:B------:R-:W-:Y:S01]  /*3780*/  FMUL R4, R99, 0.25 ;  /* 0x3e80000063047820 */ /* 0x000fe20000400000 */
[----:B------:R-:W-:Y:S01]  /*3790*/  FSEL R103, R2, R103, P1 ;  /* 0x0000006702677208 */ /* 0x000fe20000800000 */
        /* <DEDUP_REMOVED lines=19> */
[----:B------:R-:W-:Y:S01]  /*38d0*/  LOP3.LUT R2, R0, 0x7, RZ, 0xc0, !PT ;  /* 0x0000000700027812 */ /* 0x000fe200078ec0ff */
[----:B------:R-:W-:Y:S01]  /*38e0*/  BAR.SYNC.DEFER_BLOCKING 0x0 ;  /* 0x0000000000007b1d */ /* 0x000fe20000010000 */
[----:B------:R-:W-:Y:S01]  /*38f0*/  FSEL R14, R4, R97, P2 ;  /* 0x00000061040e7208 */ /* 0x000fe20001000000 */
[----:B------:R-:W-:Y:S01]  /*3900*/  FMUL R4, R89, 0.25 ;  /* 0x3e80000059047820 */ /* 0x000fe20000400000 */
[----:B------:R-:W-:Y:S01]  /*3910*/  FSEL R88, R5, R88, P2 ;  /* 0x0000005805587208 */ /* 0x000fe20001000000 */
[----:B------:R-:W-:Y:S01]  /*3920*/  IMAD.MOV.U32 R25, RZ, RZ, 0x3dc6b27f ;  /* 0x3dc6b27fff197424 */ /* 0x000fe200078e00ff */
[----:B------:R-:W-:Y:S01]  /*3930*/  FSEL R100, R3, R100, P2 ;  /* 0x0000006403647208 */ /* 0x000fe20001000000 */
[----:B------:R-:W-:Y:S01]  /*3940*/  FMUL R3, R92, 0.25 ;  /* 0x3e8000005c037820 */ /* 0x000fe20000400000 */
[----:B------:R-:W-:Y:S01]  /*3950*/  LEA R5, R2, UR12, 0x4 ;  /* 0x0000000c02057c11 */ /* 0x000fe2000f8e20ff */
[----:B------:R-:W0:Y:S01]  /*3960*/  LDC R30, c[0x0][0x278] ;  /* 0x00009e00ff1e7b82 */ /* 0x000e220000000800 */
[----:B------:R-:W-:Y:S01]  /*3970*/  FSEL R22, R4, R89, P2 ;  /* 0x0000005904167208 */ /* 0x000fe20001000000 */
[----:B------:R-:W-:Y:S01]  /*3980*/  ULDC.64 UR6, c[0x0][0x270] ;  /* 0x00009c0000067ab9 */ /* 0x000fe20000000a00 */
[----:B------:R-:W-:Y:S01]  /*3990*/  FSEL R91, R6, R91, P1 ;  /* 0x0000005b065b7208 */ /* 0x000fe20000800000 */
[----:B------:R-:W-:Y:S01]  /*39a0*/  IMAD R10, R2, -0x8, R5 ;  /* 0xfffffff8020a7824 */ /* 0x000fe200078e0205 */
[----:B------:R-:W-:Y:S01]  /*39b0*/  FSEL R92, R3, R92, P2 ;  /* 0x0000005c035c7208 */ /* 0x000fe20001000000 */
[----:B------:R-:W-:Y:S01]  /*39c0*/  FMUL R2, R162, 8388608 ;  /* 0x4b000000a2027820 */ /* 0x000fe20000400000 */
[C---:B------:R-:W-:Y:S01]  /*39d0*/  SHF.L.U32 R4, R0.reuse, 0x2, RZ ;  /* 0x0000000200047819 */ /* 0x040fe200000006ff */
[----:B------:R-:W-:Y:S01]  /*39e0*/  UIMAD UR6, UR5, UR6, URZ ;  /* 0x00000006050672a4 */ /* 0x000fe2000f8e023f */
[----:B------:R-:W-:-:S02]  /*39f0*/  SHF.L.U32 R3, R0, 0x3, RZ ;  /* 0x0000000300037819 */ /* 0x000fc400000006ff */
[----:B------:R-:W-:Y:S01]  /*3a00*/  LOP3.LUT R6, R0, 0x8, RZ, 0xc0, !PT ;  /* 0x0000000800067812 */ /* 0x000fe200078ec0ff */
[----:B------:R-:W-:Y:S01]  /*3a10*/  USHF.L.U32 UR4, UR6, 0x1, URZ ;  /* 0x0000000106047899 */ /* 0x000fe2000800063f */
[----:B------:R-:W-:Y:S02]  /*3a20*/  FSETP.GEU.AND P4, PT, R162, 1.175494350822287508e-38, PT ;  /* 0x00800000a200780b */ /* 0x000fe40003f8e000 */
[----:B------:R-:W-:Y:S02]  /*3a30*/  LOP3.LUT R7, R4, 0x1c0, RZ, 0xc0, !PT ;  /* 0x000001c004077812 */ /* 0x000fe400078ec0ff */
[----:B------:R-:W-:Y:S02]  /*3a40*/  LOP3.LUT R3, R3, 0x780, RZ, 0xc0, !PT ;  /* 0x0000078003037812 */ /* 0x000fe400078ec0ff */
[----:B------:R-:W-:Y:S02]  /*3a50*/  LEA R4, R6, R5, 0x8 ;  /* 0x0000000506047211 */ /* 0x000fe400078e40ff */
[----:B------:R-:W-:-:S02]  /*3a60*/  FSETP.GEU.AND P5, PT, |R162|, 1.175494350822287508e-38, PT ;  /* 0x00800000a200780b */ /* 0x000fc40003fae200 */
[----:B------:R-:W-:Y:S01]  /*3a70*/  FSEL R32, R2, R162, !P4 ;  /* 0x000000a202207208 */ /* 0x000fe20006000000 */
[----:B------:R-:W-:Y:S01]  /*3a80*/  @P1 FMUL R162, R162, 0.25 ;  /* 0x3e800000a2a21820 */ /* 0x000fe20000400000 */
[----:B------:R-:W-:Y:S01]  /*3a90*/  FSETP.GEU.AND P1, PT, |R160|, 1.175494350822287508e-38, PT ;  /* 0x00800000a000780b */ /* 0x000fe20003f2e200 */
[----:B0-----:R-:W-:Y:S01]  /*3aa0*/  IMAD R151, R151, R30, RZ ;  /* 0x0000001e97977224 */ /* 0x001fe200078e02ff */
[----:B------:R-:W-:Y:S01]  /*3ab0*/  LOP3.LUT P0, RZ, R0, 0x80, RZ, 0xc0, !PT ;  /* 0x0000008000ff7812 */ /* 0x000fe2000780c0ff */
[----:B------:R-:W-:Y:S01]  /*3ac0*/  FMUL R0, R160, 8388608 ;  /* 0x4b000000a0007820 */ /* 0x000fe20000400000 */
[----:B------:R-:W-:Y:S02]  /*3ad0*/  IADD3 R28, R3, R4, RZ ;  /* 0x00000004031c7210 */ /* 0x000fe40007ffe0ff */
[----:B------:R-:W-:Y:S02]  /*3ae0*/  IADD3 R3, R32, -0x3f3504f3, RZ ;  /* 0xc0cafb0d20037810 */ /* 0x000fe40007ffe0ff */
[----:B------:R-:W-:Y:S01]  /*3af0*/  FSETP.GEU.AND P3, PT, R160, 1.175494350822287508e-38, PT ;  /* 0x00800000a000780b */ /* 0x000fe20003f6e000 */
[----:B------:R-:W-:Y:S01]  /*3b00*/  @!P5 FMUL R162, R162, 16777216 ;  /* 0x4b800000a2a2d820 */ /* 0x000fe20000400000 */
[----:B------:R-:W-:Y:S01]  /*3b10*/  LOP3.LUT R5, R3, 0xff800000, RZ, 0xc0, !PT ;  /* 0xff80000003057812 */ /* 0x000fe200078ec0ff */
[----:B------:R-:W-:Y:S01]  /*3b20*/  @!P5 FMUL R11, R11, 16777216 ;  /* 0x4b8000000b0bd820 */ /* 0x000fe20000400000 */
[----:B------:R-:W-:Y:S01]  /*3b30*/  FSEL R31, R0, R160, !P3 ;  /* 0x000000a0001f7208 */ /* 0x000fe20005800000 */
[----:B------:R-:W-:Y:S01]  /*3b40*/  @P2 FMUL R160, R160, 0.25 ;  /* 0x3e800000a0a02820 */ /* 0x000fe20000400000 */
[----:B------:R-:W-:Y:S01]  /*3b50*/  IADD3 R15, R7, R10, RZ ;  /* 0x0000000a070f7210 */ /* 0x000fe20007ffe0ff */
[----:B------:R-:W-:Y:S01]  /*3b60*/  @!P5 FMUL R13, R13, 16777216 ;  /* 0x4b8000000d0dd820 */ /* 0x000fe20000400000 */
[----:B------:R-:W-:Y:S01]  /*3b70*/  FSEL R4, RZ, -23, P4 ;  /* 0xc1b80000ff047808 */ /* 0x000fe20002000000 */
[----:B------:R-:W-:Y:S01]  /*3b80*/  @!P1 FMUL R160, R160, 16777216 ;  /* 0x4b800000a0a09820 */ /* 0x000fe20000400000 */
[----:B------:R-:W-:Y:S01]  /*3b90*/  I2FP.F32.S32 R7, R5 ;  /* 0x0000000500077245 */ /* 0x000fe20000201400 */
[----:B------:R-:W-:Y:S01]  /*3ba0*/  @!P5 FMUL R17, R17, 16777216 ;  /* 0x4b8000001111d820 */ /* 0x000fe20000400000 */
[----:B------:R-:W-:Y:S01]  /*3bb0*/  LEA.HI R38, R6, R15, RZ, 0x1f ;  /* 0x0000000f06267211 */ /* 0x000fe200078ff8ff */
[----:B------:R-:W-:Y:S01]  /*3bc0*/  @!P1 FMUL R8, R8, 16777216 ;  /* 0x4b80000008089820 */ /* 0x000fe20000400000 */
[----:B------:R-:W0:Y:S01]  /*3bd0*/  MUFU.RCP R6, R162 ;  /* 0x000000a200067308 */ /* 0x000e220000001000 */
[----:B------:R-:W-:Y:S01]  /*3be0*/  FFMA.FTZ R4, R7, 1.1920928955078125e-07, R4 ;  /* 0x3400000007047823 */ /* 0x000fe20000010004 */
[----:B------:R-:W-:Y:S01]  /*3bf0*/  @!P1 FMUL R100, R100, 16777216 ;  /* 0x4b80000064649820 */ /* 0x000fe20000400000 */
[----:B------:R-:W-:Y:S01]  /*3c00*/  @!P1 FMUL R14, R14, 16777216 ;  /* 0x4b8000000e0e9820 */ /* 0x000fe20000400000 */
[----:B------:R-:W-:Y:S01]  /*3c10*/  @!P1 FMUL R96, R96, 16777216 ;  /* 0x4b80000060609820 */ /* 0x000fe20000400000 */
[----:B------:R-:W-:Y:S01]  /*3c20*/  @!P1 FMUL R16, R16, 16777216 ;  /* 0x4b80000010109820 */ /* 0x000fe20000400000 */
[----:B------:R-:W-:Y:S01]  /*3c30*/  @!P1 FMUL R92, R92, 16777216 ;  /* 0x4b8000005c5c9820 */ /* 0x000fe20000400000 */
[----:B------:R-:W-:Y:S01]  /*3c40*/  @!P1 FMUL R88, R88, 16777216 ;  /* 0x4b80000058589820 */ /* 0x000fe20000400000 */
[----:B------:R-:W1:Y:S01]  /*3c50*/  MUFU.RCP R7, R160 ;  /* 0x000000a000077308 */ /* 0x000e620000001000 */
[----:B------:R-:W-:Y:S01]  /*3c60*/  @!P5 FMUL R95, R95, 16777216 ;  /* 0x4b8000005f5fd820 */ /* 0x000fe20000400000 */
[----:B------:R-:W-:Y:S01]  /*3c70*/  @!P5 FMUL R91, R91, 16777216 ;  /* 0x4b8000005b5bd820 */ /* 0x000fe20000400000 */
[----:B------:R-:W-:Y:S01]  /*3c80*/  @!P1 FMUL R22, R22, 16777216 ;  /* 0x4b80000016169820 */ /* 0x000fe20000400000 */
[----:B------:R-:W-:Y:S01]  /*3c90*/  IADD3 R0, R31, -0x3f3504f3, RZ ;  /* 0xc0cafb0d1f007810 */ /* 0x000fe20007ffe0ff */
[----:B------:R-:W-:Y:S01]  /*3ca0*/  @!P5 FMUL R103, R103, 16777216 ;  /* 0x4b8000006767d820 */ /* 0x000fe20000400000 */
[----:B------:R-:W-:Y:S01]  /*3cb0*/  LEA R158, R158, UR12, 0x4 ;  /* 0x0000000c9e9e7c11 */ /* 0x000fe2000f8e20ff */
[----:B------:R-:W-:Y:S01]  /*3cc0*/  @!P5 FMUL R9, R9, 16777216 ;  /* 0x4b8000000909d820 */ /* 0x000fe20000400000 */
[----:B------:R-:W-:Y:S01]  /*3cd0*/  LOP3.LUT R2, R0, 0xff800000, RZ, 0xc0, !PT ;  /* 0xff80000000027812 */ /* 0x000fe200078ec0ff */
[C---:B0-----:R-:W-:Y:S01]  /*3ce0*/  FMUL R12, R6.reuse, R11 ;  /* 0x0000000b060c7220 */ /* 0x041fe20000400000 */
[C---:B------:R-:W-:Y:S01]  /*3cf0*/  FMUL R15, R6.reuse, R13 ;  /* 0x0000000d060f7220 */ /* 0x040fe20000400000 */
[C---:B------:R-:W-:Y:S01]  /*3d00*/  FMUL R20, R6.reuse, R17 ;  /* 0x0000001106147220 */ /* 0x040fe20000400000 */
[C---:B------:R-:W-:Y:S01]  /*3d10*/  FMUL R95, R6.reuse, R95 ;  /* 0x0000005f065f7220 */ /* 0x040fe20000400000 */
[C---:B------:R-:W-:Y:S01]  /*3d20*/  FMUL R18, R6.reuse, R91 ;  /* 0x0000005b06127220 */ /* 0x040fe20000400000 */
[----:B------:R-:W-:Y:S01]  /*3d30*/  I2FP.F32.S32 R3, R2 ;  /* 0x0000000200037245 */ /* 0x000fe20000201400 */
[----:B------:R-:W-:Y:S01]  /*3d40*/  @!P5 FMUL R99, R99, 16777216 ;  /* 0x4b8000006363d820 */ /* 0x000fe20000400000 */
[----:B------:R-:W-:Y:S01]  /*3d50*/  F2FP.BF16.F32.PACK_AB R94, R15, R20 ;  /* 0x000000140f5e723e */ /* 0x000fe200000010ff */
[C---:B-1----:R-:W-:Y:S01]  /*3d60*/  FMUL R8, R7.reuse, R8 ;  /* 0x0000000807087220 */ /* 0x042fe20000400000 */
[C---:B------:R-:W-:Y:S01]  /*3d70*/  FMUL R100, R7.reuse, R100 ;  /* 0x0000006407647220 */ /* 0x040fe20000400000 */
[C---:B------:R-:W-:Y:S01]  /*3d80*/  FMUL R11, R7.reuse, R14 ;  /* 0x0000000e070b7220 */ /* 0x040fe20000400000 */
[C---:B------:R-:W-:Y:S01]  /*3d90*/  FMUL R13, R7.reuse, R96 ;  /* 0x00000060070d7220 */ /* 0x040fe20000400000 */
[C---:B------:R-:W-:Y:S01]  /*3da0*/  FMUL R16, R7.reuse, R16 ;  /* 0x0000001007107220 */ /* 0x040fe20000400000 */
[C---:B------:R-:W-:Y:S01]  /*3db0*/  FMUL R92, R7.reuse, R92 ;  /* 0x0000005c075c7220 */ /* 0x040fe20000400000 */
[C---:B------:R-:W-:Y:S01]  /*3dc0*/  FMUL R17, R7.reuse, R88 ;  /* 0x0000005807117220 */ /* 0x040fe20000400000 */
[----:B------:R-:W-:Y:S01]  /*3dd0*/  FMUL R7, R7, R22 ;  /* 0x0000001607077220 */ /* 0x000fe20000400000 */
[----:B------:R-:W-:Y:S01]  /*3de0*/  F2FP.BF16.F32.PACK_AB R95, R95, R18 ;  /* 0x000000125f5f723e */ /* 0x000fe200000010ff */
[C---:B------:R-:W-:Y:S01]  /*3df0*/  FMUL R103, R6.reuse, R103 ;  /* 0x0000006706677220 */ /* 0x040fe20000400000 */
[----:B------:R-:W-:Y:S01]  /*3e00*/  IADD3 R2, R31, -R2, RZ ;  /* 0x800000021f027210 */ /* 0x000fe20007ffe0ff */
[----:B------:R-:W-:Y:S01]  /*3e10*/  FMUL R9, R6, R9 ;  /* 0x0000000906097220 */ /* 0x000fe20000400000 */
[----:B------:R-:W-:Y:S01]  /*3e20*/  F2FP.BF16.F32.PACK_AB R92, R92, R17 ;  /* 0x000000115c5c723e */ /* 0x000fe200000010ff */
[----:B------:R-:W-:Y:S01]  /*3e30*/  FMUL R10, R6, R99 ;  /* 0x00000063060a7220 */ /* 0x000fe20000400000 */
[----:B------:R-:W-:Y:S01]  /*3e40*/  F2FP.BF16.F32.PACK_AB R93, R16, R7 ;  /* 0x00000007105d723e */ /* 0x000fe200000010ff */
[----:B------:R-:W-:Y:S01]  /*3e50*/  FADD R2, R2, -1 ;  /* 0xbf80000002027421 */ /* 0x000fe20000000000 */
[----:B------:R-:W-:Y:S01]  /*3e60*/  FSEL R0, RZ, -23, P3 ;  /* 0xc1b80000ff007808 */ /* 0x000fe20001800000 */
[----:B------:R-:W0:Y:S01]  /*3e70*/  LDC.64 R14, c[0x0][0x228] ;  /* 0x00008a00ff0e7b82 */ /* 0x000e220000000a00 */
[----:B------:R-:W-:Y:S01]  /*3e80*/  IADD3 R5, R32, -R5, RZ ;  /* 0x8000000520057210 */ /* 0x000fe20007ffe0ff */
[----:B------:R-:W-:Y:S01]  /*3e90*/  STSM.16.M88.4 [R28], R92 ;  /* 0x0000005c1c007844 */ /* 0x000fe20000000200 */
[----:B------:R-:W-:Y:S01]  /*3ea0*/  F2FP.BF16.F32.PACK_AB R100, R100, R13 ;  /* 0x0000000d6464723e */ /* 0x000fe200000010ff */
[----:B------:R-:W-:Y:S01]  /*3eb0*/  FFMA.FTZ R0, R3, 1.1920928955078125e-07, R0 ;  /* 0x3400000003007823 */ /* 0x000fe20000010000 */
[----:B------:R-:W-:-:S03]  /*3ec0*/  FFMA.FTZ R3, R2, R25, -0.16845393180847167969 ;  /* 0xbe2c7f3002037423 */ /* 0x000fc60000010019 */
[----:B------:R-:W-:Y:S01]  /*3ed0*/  BAR.SYNC.DEFER_BLOCKING 0x0 ;  /* 0x0000000000007b1d */ /* 0x000fe20000010000 */
[----:B------:R-:W-:Y:S01]  /*3ee0*/  FADD R5, R5, -1 ;  /* 0xbf80000005057421 */ /* 0x000fe20000000000 */
[----:B------:R-:W-:Y:S01]  /*3ef0*/  F2FP.BF16.F32.PACK_AB R101, R8, R11 ;  /* 0x0000000b0865723e */ /* 0x000fe200000010ff */
[C---:B------:R-:W-:Y:S01]  /*3f00*/  FFMA.FTZ R3, R2.reuse, R3, 0.1716887056827545166 ;  /* 0x3e2fcf2a02037423 */ /* 0x040fe20000010003 */
[----:B------:R-:W-:Y:S01]  /*3f10*/  F2FP.BF16.F32.PACK_AB R102, R9, R12 ;  /* 0x0000000c0966723e */ /* 0x000fe200000010ff */
[----:B------:R-:W-:Y:S01]  /*3f20*/  FFMA.FTZ R6, R5, R25, -0.16845393180847167969 ;  /* 0xbe2c7f3005067423 */ /* 0x000fe20000010019 */
[----:B------:R-:W-:Y:S01]  /*3f30*/  F2FP.BF16.F32.PACK_AB R103, R103, R10 ;  /* 0x0000000a6767723e */ /* 0x000fe200000010ff */
[----:B------:R-:W-:Y:S01]  /*3f40*/  FFMA.FTZ R3, R2, R3, -0.17900948226451873779 ;  /* 0xbe374e4302037423 */ /* 0x000fe20000010003 */
[----:B------:R-:W-:Y:S01]  /*3f50*/  LEA R19, R30, R151, 0x1 ;  /* 0x000000971e137211 */ /* 0x000fe200078e08ff */
[----:B------:R-:W-:Y:S01]  /*3f60*/  FFMA.FTZ R6, R5, R6, 0.1716887056827545166 ;  /* 0x3e2fcf2a05067423 */ /* 0x000fe20000010006 */
[----:B------:R-:W-:Y:S01]  /*3f70*/  ISETP.GE.U32.AND P1, PT, R31, 0x7f800000, PT ;  /* 0x7f8000001f00780c */ /* 0x000fe20003f26070 */
[----:B------:R-:W-:Y:S01]  /*3f80*/  FFMA.FTZ R3, R2, R3, 0.20512372255325317383 ;  /* 0x3e520bf402037423 */ /* 0x000fe20000010003 */
[----:B------:R-:W-:Y:S01]  /*3f90*/  LEA R21, R30, R19, 0x1 ;  /* 0x000000131e157211 */ /* 0x000fe200078e08ff */
[C---:B------:R-:W-:Y:S01]  /*3fa0*/  FFMA.FTZ R6, R5.reuse, R6, -0.17900948226451873779 ;  /* 0xbe374e4305067423 */ /* 0x040fe20000010006 */
[----:B------:R-:W-:Y:S01]  /*3fb0*/  ISETP.GE.U32.AND P3, PT, R32, 0x7f800000, PT ;  /* 0x7f8000002000780c */ /* 0x000fe20003f66070 */
[----:B------:R-:W-:Y:S01]  /*3fc0*/  FFMA.FTZ R3, R2, R3, -0.24046532809734344482 ;  /* 0xbe763c8b02037423 */ /* 0x000fe20000010003 */
[----:B------:R-:W-:Y:S01]  /*3fd0*/  LEA R23, R30, R21, 0x1 ;  /* 0x000000151e177211 */ /* 0x000fe200078e08ff */
[----:B------:R-:W-:Y:S01]  /*3fe0*/  FFMA.FTZ R6, R5, R6, 0.20512372255325317383 ;  /* 0x3e520bf405067423 */ /* 0x000fe20000010006 */
[----:B------:R-:W-:Y:S01]  /*3ff0*/  FSETP.NEU.AND P2, PT, R31, RZ, PT ;  /* 0x000000ff1f00720b */ /* 0x000fe20003f4d000 */
[----:B------:R-:W-:Y:S01]  /*4000*/  FFMA.FTZ R3, R2, R3, 0.28857114911079406738 ;  /* 0x3e93bf9902037423 */ /* 0x000fe20000010003 */
[----:B------:R-:W-:Y:S01]  /*4010*/  LEA R24, R30, R23, 0x1 ;  /* 0x000000171e187211 */ /* 0x000fe200078e08ff */
[C---:B------:R-:W-:Y:S01]  /*4020*/  FFMA.FTZ R6, R5.reuse, R6, -0.24046532809734344482 ;  /* 0xbe763c8b05067423 */ /* 0x040fe20000010006 */
[----:B------:R-:W-:Y:S01]  /*4030*/  LOP3.LUT R152, R152, 0x1f8, RZ, 0xc0, !PT ;  /* 0x000001f898987812 */ /* 0x000fe200078ec0ff */
[----:B------:R-:W-:Y:S01]  /*4040*/  FFMA.FTZ R3, R2, R3, -0.36067417263984680176 ;  /* 0xbeb8aa4902037423 */ /* 0x000fe20000010003 */
[----:B------:R-:W1:Y:S01]  /*4050*/  LDS.128 R40, [R158] ;  /* 0x000000009e287984 */ /* 0x000e620000000c00 */
[C---:B------:R-:W-:Y:S01]  /*4060*/  FFMA.FTZ R6, R5.reuse, R6, 0.28857114911079406738 ;  /* 0x3e93bf9905067423 */ /* 0x040fe20000010006 */
[----:B------:R-:W-:Y:S01]  /*4070*/  LEA R22, R30, R24, 0x1 ;  /* 0x000000181e167211 */ /* 0x000fe200078e08ff */
[----:B------:R-:W-:Y:S01]  /*4080*/  FFMA.FTZ R3, R2, R3, 0.48089820146560668945 ;  /* 0x3ef6384a02037423 */ /* 0x000fe20000010003 */
[----:B------:R-:W-:Y:S01]  /*4090*/  BAR.SYNC.DEFER_BLOCKING 0x0 ;  /* 0x0000000000007b1d */ /* 0x000fe20000010000 */
[----:B------:R-:W-:Y:S01]  /*40a0*/  FFMA.FTZ R6, R5, R6, -0.36067417263984680176 ;  /* 0xbeb8aa4905067423 */ /* 0x000fe20000010006 */
[----:B------:R-:W-:Y:S01]  /*40b0*/  LEA R17, R30, R22, 0x1 ;  /* 0x000000161e117211 */ /* 0x000fe200078e08ff */
[----:B------:R-:W-:-:S02]  /*40c0*/  FFMA.FTZ R3, R2, R3, -0.72134751081466674805 ;  /* 0xbf38aa3b02037423 */ /* 0x000fc40000010003 */
[C---:B------:R-:W-:Y:S01]  /*40d0*/  FFMA.FTZ R6, R5.reuse, R6, 0.48089820146560668945 ;  /* 0x3ef6384a05067423 */ /* 0x040fe20000010006 */
[----:B------:R-:W-:Y:S01]  /*40e0*/  LEA R25, R30, R17, 0x1 ;  /* 0x000000111e197211 */ /* 0x000fe200078e08ff */
[----:B------:R-:W-:Y:S02]  /*40f0*/  FMUL R3, R2, R3 ;  /* 0x0000000302037220 */ /* 0x000fe40000400000 */
[C---:B------:R-:W-:Y:S01]  /*4100*/  FFMA.FTZ R6, R5.reuse, R6, -0.72134751081466674805 ;  /* 0xbf38aa3b05067423 */ /* 0x040fe20000010006 */
[----:B------:R-:W-:Y:S01]  /*4110*/  LEA R26, R30, R25, 0x1 ;  /* 0x000000191e1a7211 */ /* 0x000fe200078e08ff */
[----:B------:R-:W-:Y:S02]  /*4120*/  FMUL R3, R2, R3 ;  /* 0x0000000302037220 */ /* 0x000fe40000400000 */
[----:B------:R-:W-:Y:S01]  /*4130*/  FMUL R6, R5, R6 ;  /* 0x0000000605067220 */ /* 0x000fe20000400000 */
[----:B------:R-:W-:Y:S01]  /*4140*/  LEA R27, R30, R26, 0x1 ;  /* 0x0000001a1e1b7211 */ /* 0x000fe200078e08ff */
[----:B------:R-:W-:Y:S01]  /*4150*/  FFMA.FTZ R3, R2, 1.4426950216293334961, R3 ;  /* 0x3fb8aa3b02037823 */ /* 0x000fe20000010003 */
[----:B------:R-:W-:-:S02]  /*4160*/  IMAD R2, R150, UR7, RZ ;  /* 0x0000000796027c24 */ /* 0x000fc4000f8e02ff */
[C---:B------:R-:W-:Y:S01]  /*4170*/  FMUL R6, R5.reuse, R6 ;  /* 0x0000000605067220 */ /* 0x040fe20000400000 */
[----:B------:R-:W-:Y:S01]  /*4180*/  UIMAD.WIDE UR6, UR6, 0x2, URZ ;  /* 0x00000002060678a5 */ /* 0x000fe2000f8e023f */
[----:B------:R-:W-:Y:S01]  /*4190*/  FADD R0, R0, R3 ;  /* 0x0000000300007221 */ /* 0x000fe20000000000 */
[----:B------:R-:W-:Y:S01]  /*41a0*/  @P1 MOV R3, 0x7f800000 ;  /* 0x7f80000000031802 */ /* 0x000fe20000000f00 */
[----:B------:R-:W-:Y:S01]  /*41b0*/  FFMA.FTZ R5, R5, 1.4426950216293334961, R6 ;  /* 0x3fb8aa3b05057823 */ /* 0x000fe20000010006 */
[----:B------:R-:W-:Y:S01]  /*41c0*/  LEA R29, R30, R27, 0x1 ;  /* 0x0000001b1e1d7211 */ /* 0x000fe200078e08ff */
[----:B------:R-:W-:Y:S02]  /*41d0*/  STSM.16.M88.4 [R28], R100 ;  /* 0x000000641c007844 */ /* 0x000fe40000000200 */
[----:B------:R-:W-:Y:S01]  /*41e0*/  FADD R34, R4, R5 ;  /* 0x0000000504227221 */ /* 0x000fe20000000000 */
[----:B------:R-:W-:Y:S01]  /*41f0*/  @P3 MOV R5, 0x7f800000 ;  /* 0x7f80000000053802 */ /* 0x000fe20000000f00 */
[----:B------:R-:W-:Y:S01]  /*4200*/  @P1 FFMA.FTZ R0, R31, R3, +INF ;  /* 0x7f8000001f001423 */ /* 0x000fe20000010003 */
[----:B------:R-:W-:Y:S01]  /*4210*/  BAR.SYNC.DEFER_BLOCKING 0x0 ;  /* 0x0000000000007b1d */ /* 0x000fe20000010000 */
[C---:B------:R-:W-:Y:S01]  /*4220*/  SHF.L.U32 R3, R2.reuse, 0x1, RZ ;  /* 0x0000000102037819 */ /* 0x040fe200000006ff */
[----:B------:R-:W-:Y:S01]  /*4230*/  IMAD.HI R2, R2, 0x2, RZ ;  /* 0x0000000202027827 */ /* 0x000fe200078e02ff */
[----:B------:R-:W-:-:S03]  /*4240*/  FSETP.NEU.AND P1, PT, R32, RZ, PT ;  /* 0x000000ff2000720b */ /* 0x000fc60003f2d000 */
[----:B------:R-:W-:Y:S01]  /*4250*/  @P3 FFMA.FTZ R34, R32, R5, +INF ;  /* 0x7f80000020223423 */ /* 0x000fe20000010005 */
[----:B0-----:R-:W-:Y:S01]  /*4260*/  IADD3 R32, P3, P4, R3, UR4, R14 ;  /* 0x0000000403207c10 */ /* 0x001fe2000fc7e00e */
[----:B------:R-:W-:Y:S01]  /*4270*/  ULDC UR4, c[0x0][0x27c] ;  /* 0x00009f0000047ab9 */ /* 0x000fe20000000800 */
[----:B------:R-:W-:Y:S01]  /*4280*/  LEA R31, R30, R29, 0x1 ;  /* 0x0000001d1e1f7211 */ /* 0x000fe200078e08ff */
[----:B------:R-:W-:Y:S01]  /*4290*/  UIMAD UR5, UR5, UR4, URZ ;  /* 0x00000004050572a4 */ /* 0x000fe2000f8e023f */
[----:B------:R-:W-:Y:S02]  /*42a0*/  IADD3.X R44, R2, UR7, R15, P3, P4 ;  /* 0x00000007022c7c10 */ /* 0x000fe40009fe840f */
[-C--:B------:R-:W-:Y:S01]  /*42b0*/  LEA R4, P6, R19, R32.reuse, 0x1 ;  /* 0x0000002013047211 */ /* 0x080fe200078c08ff */
[----:B------:R-:W-:Y:S01]  /*42c0*/  USHF.L.U32 UR6, UR5, 0x2, URZ ;  /* 0x0000000205067899 */ /* 0x000fe2000800063f */
[----:B------:R-:W-:Y:S01]  /*42d0*/  LEA R6, P3, R21, R32, 0x1 ;  /* 0x0000002015067211 */ /* 0x000fe200078608ff */
[----:B------:R-:W-:Y:S01]  /*42e0*/  UIMAD.WIDE UR4, UR5, 0x4, URZ ;  /* 0x00000004050478a5 */ /* 0x000fe2000f8e023f */
[----:B------:R-:W-:-:S02]  /*42f0*/  LEA R33, R30, R31, 0x1 ;  /* 0x0000001f1e217211 */ /* 0x000fc400078e08ff */
[----:B------:R-:W-:Y:S02]  /*4300*/  LEA.HI.X.SX32 R5, R19, R44, 0x1, P6 ;  /* 0x0000002c13057211 */ /* 0x000fe400030f0eff */
[-C--:B------:R-:W-:Y:S02]  /*4310*/  LEA R2, P5, R151, R32.reuse, 0x1 ;  /* 0x0000002097027211 */ /* 0x080fe400078a08ff */
[-C--:B------:R-:W-:Y:S02]  /*4320*/  LEA R8, P4, R23, R32.reuse, 0x1 ;  /* 0x0000002017087211 */ /* 0x080fe400078808ff */
[----:B------:R-:W-:Y:S01]  /*4330*/  LEA R12, P6, R22, R32, 0x1 ;  /* 0x00000020160c7211 */ /* 0x000fe200078c08ff */
[----:B------:R-:W0:Y:S01]  /*4340*/  LDS.128 R156, [R158] ;  /* 0x000000009e9c7984 */ /* 0x000e220000000c00 */
[----:B------:R-:W-:Y:S02]  /*4350*/  LEA.HI.X.SX32 R7, R21, R44, 0x1, P3 ;  /* 0x0000002c15077211 */ /* 0x000fe400018f0eff */
[----:B------:R-:W-:-:S02]  /*4360*/  LEA R14, P3, R17, R32, 0x1 ;  /* 0x00000020110e7211 */ /* 0x000fc400078608ff */
[----:B------:R-:W-:Y:S02]  /*4370*/  LEA R35, R30, R33, 0x1 ;  /* 0x000000211e237211 */ /* 0x000fe400078e08ff */
[-C--:B------:R-:W-:Y:S02]  /*4380*/  LEA.HI.X.SX32 R3, R151, R44.reuse, 0x1, P5 ;  /* 0x0000002c97037211 */ /* 0x080fe400028f0eff */
[-C--:B------:R-:W-:Y:S02]  /*4390*/  LEA.HI.X.SX32 R9, R23, R44.reuse, 0x1, P4 ;  /* 0x0000002c17097211 */ /* 0x080fe400020f0eff */
[----:B------:R-:W-:Y:S01]  /*43a0*/  LEA.HI.X.SX32 R13, R22, R44, 0x1, P6 ;  /* 0x0000002c160d7211 */ /* 0x000fe200030f0eff */
[----:B-1----:R-:W-:Y:S01]  /*43b0*/  STG.E.U16 desc[UR16][R2.64], R40 ;  /* 0x0000002802007986 */ /* 0x002fe2000c101510 */
[-C--:B------:R-:W-:Y:S02]  /*43c0*/  LEA R10, P5, R24, R32.reuse, 0x1 ;  /* 0x00000020180a7211 */ /* 0x080fe400078a08ff */
[-C--:B------:R-:W-:Y:S01]  /*43d0*/  LEA R16, P4, R25, R32.reuse, 0x1 ;  /* 0x0000002019107211 */ /* 0x080fe200078808ff */
[----:B------:R-:W-:Y:S01]  /*43e0*/  STG.E.U16 desc[UR16][R4.64], R41 ;  /* 0x0000002904007986 */ /* 0x000fe2000c101510 */
[----:B------:R-:W-:-:S02]  /*43f0*/  LEA R20, P6, R27, R32, 0x1 ;  /* 0x000000201b147211 */ /* 0x000fc400078c08ff */
[----:B------:R-:W-:Y:S01]  /*4400*/  LEA.HI.X.SX32 R15, R17, R44, 0x1, P3 ;  /* 0x0000002c110f7211 */ /* 0x000fe200018f0eff */
[----:B------:R1:W-:Y:S01]  /*4410*/  STG.E.U16 desc[UR16][R6.64], R42 ;  /* 0x0000002a06007986 */ /* 0x0003e2000c101510 */
[----:B------:R-:W-:Y:S02]  /*4420*/  LEA R36, R30, R35, 0x1 ;  /* 0x000000231e247211 */ /* 0x000fe400078e08ff */
[----:B------:R-:W-:Y:S01]  /*4430*/  LEA R22, P3, R29, R32, 0x1 ;  /* 0x000000201d167211 */ /* 0x000fe200078608ff */
[----:B------:R-:W-:Y:S01]  /*4440*/  STG.E.U16 desc[UR16][R8.64], R43 ;  /* 0x0000002b08007986 */ /* 0x000fe2000c101510 */
[-C--:B------:R-:W-:Y:S02]  /*4450*/  LEA.HI.X.SX32 R11, R24, R44.reuse, 0x1, P5 ;  /* 0x0000002c180b7211 */ /* 0x080fe400028f0eff */
[-C--:B------:R-:W-:Y:S02]  /*4460*/  LEA.HI.X.SX32 R17, R25, R44.reuse, 0x1, P4 ;  /* 0x0000002c19117211 */ /* 0x080fe400020f0eff */
[----:B------:R-:W-:-:S02]  /*4470*/  LEA.HI.X.SX32 R21, R27, R44, 0x1, P6 ;  /* 0x0000002c1b157211 */ /* 0x000fc400030f0eff */
[----:B------:R-:W-:Y:S01]  /*4480*/  LEA R37, R30, R36, 0x1 ;  /* 0x000000241e257211 */ /* 0x000fe200078e08ff */
[----:B-1----:R-:W1:Y:S01]  /*4490*/  LDC.64 R6, c[0x0][0x230] ;  /* 0x00008c00ff067b82 */ /* 0x002e620000000a00 */
[-C--:B------:R-:W-:Y:S02]  /*44a0*/  LEA R24, P4, R31, R32.reuse, 0x1 ;  /* 0x000000201f187211 */ /* 0x080fe400078808ff */
[----:B------:R-:W-:Y:S02]  /*44b0*/  LEA R28, P6, R35, R32, 0x1 ;  /* 0x00000020231c7211 */ /* 0x000fe400078c08ff */
[----:B------:R-:W-:Y:S02]  /*44c0*/  LEA.HI.X.SX32 R23, R29, R44, 0x1, P3 ;  /* 0x0000002c1d177211 */ /* 0x000fe400018f0eff */
[-C--:B------:R-:W-:Y:S02]  /*44d0*/  LEA R30, P3, R36, R32.reuse, 0x1 ;  /* 0x00000020241e7211 */ /* 0x080fe400078608ff */
[----:B------:R-:W-:-:S02]  /*44e0*/  LEA R18, P5, R26, R32, 0x1 ;  /* 0x000000201a127211 */ /* 0x000fc400078a08ff */
[----:B------:R-:W-:Y:S02]  /*44f0*/  PRMT R5, R40, 0x7632, R5 ;  /* 0x0000763228057816 */ /* 0x000fe40000000005 */
[-C--:B------:R-:W-:Y:S02]  /*4500*/  LEA.HI.X.SX32 R25, R31, R44.reuse, 0x1, P4 ;  /* 0x0000002c1f197211 */ /* 0x080fe400020f0eff */
[-C--:B------:R-:W-:Y:S01]  /*4510*/  LEA.HI.X.SX32 R29, R35, R44.reuse, 0x1, P6 ;  /* 0x0000002c231d7211 */ /* 0x080fe200030f0eff */
[----:B------:R-:W-:Y:S01]  /*4520*/  STG.E.U16 desc[UR16][R10.64], R5 ;  /* 0x000000050a007986 */ /* 0x000fe2000c101510 */
[----:B------:R-:W-:Y:S02]  /*4530*/  PRMT R3, R41, 0x7632, R3 ;  /* 0x0000763229037816 */ /* 0x000fe40000000003 */
[-C--:B------:R-:W-:Y:S02]  /*4540*/  LEA.HI.X.SX32 R31, R36, R44.reuse, 0x1, P3 ;  /* 0x0000002c241f7211 */ /* 0x080fe400018f0eff */
[----:B------:R-:W-:Y:S01]  /*4550*/  PRMT R35, R42, 0x7632, R35 ;  /* 0x000076322a237816 */ /* 0x000fe20000000023 */
[----:B------:R2:W-:Y:S01]  /*4560*/  STG.E.U16 desc[UR16][R12.64], R3 ;  /* 0x000000030c007986 */ /* 0x0005e2000c101510 */
[----:B------:R-:W-:-:S02]  /*4570*/  LEA.HI.X.SX32 R19, R26, R44, 0x1, P5 ;  /* 0x0000002c1a137211 */ /* 0x000fc400028f0eff */
[----:B------:R-:W-:Y:S01]  /*4580*/  PRMT R36, R43, 0x7632, R36 ;  /* 0x000076322b247816 */ /* 0x000fe20000000024 */
[----:B------:R3:W-:Y:S01]  /*4590*/  STG.E.U16 desc[UR16][R14.64], R35 ;  /* 0x000000230e007986 */ /* 0x0007e2000c101510 */
[-C--:B------:R-:W-:Y:S02]  /*45a0*/  LEA R26, P5, R33, R32.reuse, 0x1 ;  /* 0x00000020211a7211 */ /* 0x080fe400078a08ff */
[----:B------:R-:W-:Y:S01]  /*45b0*/  LEA R32, P4, R37, R32, 0x1 ;  /* 0x0000002025207211 */ /* 0x000fe200078808ff */
[----:B------:R-:W-:Y:S01]  /*45c0*/  STG.E.U16 desc[UR16][R16.64], R36 ;  /* 0x0000002410007986 */ /* 0x000fe2000c101510 */
[----:B------:R-:W-:Y:S02]  /*45d0*/  LEA.HI.X.SX32 R27, R33, R44, 0x1, P5 ;  /* 0x0000002c211b7211 */ /* 0x000fe400028f0eff */
[----:B0-----:R-:W-:Y:S01]  /*45e0*/  PRMT R2, R157, 0x7632, R2 ;  /* 0x000076329d027816 */ /* 0x001fe20000000002 */
[----:B------:R-:W-:Y:S01]  /*45f0*/  STG.E.U16 desc[UR16][R18.64], R156 ;  /* 0x0000009c12007986 */ /* 0x000fe2000c101510 */
[----:B--2---:R-:W-:-:S02]  /*4600*/  PRMT R13, R156, 0x7632, R13 ;  /* 0x000076329c0d7816 */ /* 0x004fc4000000000d */
[----:B------:R-:W-:Y:S01]  /*4610*/  LEA.HI.X.SX32 R33, R37, R44, 0x1, P4 ;  /* 0x0000002c25217211 */ /* 0x000fe200020f0eff */
[----:B------:R-:W-:Y:S01]  /*4620*/  STG.E.U16 desc[UR16][R20.64], R157 ;  /* 0x0000009d14007986 */ /* 0x000fe2000c101510 */
[----:B---3--:R-:W-:Y:S02]  /*4630*/  PRMT R15, R158, 0x7632, R15 ;  /* 0x000076329e0f7816 */ /* 0x008fe4000000000f */
[----:B------:R-:W-:Y:S01]  /*4640*/  PRMT R8, R159, 0x7632, R8 ;  /* 0x000076329f087816 */ /* 0x000fe20000000008 */
[----:B------:R-:W-:Y:S01]  /*4650*/  STG.E.U16 desc[UR16][R22.64], R158 ;  /* 0x0000009e16007986 */ /* 0x000fe2000c101510 */
[----:B------:R-:W-:Y:S02]  /*4660*/  FSEL R3, R0, -INF , P2 ;  /* 0xff80000000037808 */ /* 0x000fe40001000000 */
[----:B------:R-:W-:Y:S01]  /*4670*/  FSEL R5, R34, -INF , P1 ;  /* 0xff80000022057808 */ /* 0x000fe20000800000 */
[----:B------:R-:W-:Y:S02]  /*4680*/  STG.E.U16 desc[UR16][R24.64], R159 ;  /* 0x0000009f18007986 */ /* 0x000fe4000c101510 */
[----:B------:R-:W-:Y:S01]  /*4690*/  FFMA R4, R3, 0.69314718246459960938, R108 ;  /* 0x3f31721803047823 */ /* 0x000fe2000000006c */
[C---:B------:R-:W-:Y:S01]  /*46a0*/  SHF.L.U32 R3, R150.reuse, 0x2, RZ ;  /* 0x0000000296037819 */ /* 0x040fe200000006ff */
[----:B------:R-:W-:Y:S01]  /*46b0*/  STG.E.U16 desc[UR16][R26.64], R13 ;  /* 0x0000000d1a007986 */ /* 0x000fe2000c101510 */
[----:B------:R-:W-:Y:S01]  /*46c0*/  FFMA R5, R5, 0.69314718246459960938, R84 ;  /* 0x3f31721805057823 */ /* 0x000fe20000000054 */
[----:B------:R-:W-:-:S02]  /*46d0*/  IMAD.HI R150, R150, 0x4, RZ ;  /* 0x0000000496967827 */ /* 0x000fc400078e02ff */
[----:B------:R1:W-:Y:S04]  /*46e0*/  STG.E.U16 desc[UR16][R28.64], R2 ;  /* 0x000000021c007986 */ /* 0x0003e8000c101510 */
[----:B------:R0:W-:Y:S04]  /*46f0*/  STG.E.U16 desc[UR16][R30.64], R15 ;  /* 0x0000000f1e007986 */ /* 0x0001e8000c101510 */
[----:B------:R0:W-:Y:S01]  /*4700*/  STG.E.U16 desc[UR16][R32.64], R8 ;  /* 0x0000000820007986 */ /* 0x0001e2000c101510 */
[----:B------:R-:W-:Y:S01]  /*4710*/  BAR.SYNC.DEFER_BLOCKING 0x0 ;  /* 0x0000000000007b1d */ /* 0x000fe20000010000 */
[----:B-1----:R-:W-:-:S04]  /*4720*/  IADD3 R2, P1, P2, R3, UR6, R6 ;  /* 0x0000000603027c10 */ /* 0x002fc8000fa3e006 */
[----:B------:R-:W-:Y:S01]  /*4730*/  IADD3.X R3, R150, UR5, R7, P1, P2 ;  /* 0x0000000596037c10 */ /* 0x000fe20008fe4407 */
[----:B------:R0:W-:Y:S02]  /*4740*/  STS.64 [R152+UR12], R4 ;  /* 0x0000000498007988 */ /* 0x0001e40008000a0c */
[----:B------:R-:W-:Y:S06]  /*4750*/  BAR.SYNC.DEFER_BLOCKING 0x0 ;  /* 0x0000000000007b1d */ /* 0x000fec0000010000 */
[----:B------:R-:W-:Y:S05]  /*4760*/  @P0 EXIT ;  /* 0x000000000000094d */ /* 0x000fea0003800000 */
[----:B0-----:R-:W0:Y:S04]  /*4770*/  LDS R5, [R38] ;  /* 0x0000000026057984 */ /* 0x001e280000000800 */
[----:B0-----:R-:W-:Y:S01]  /*4780*/  STG.E desc[UR16][R2.64], R5 ;  /* 0x0000000502007986 */ /* 0x001fe2000c101910 */
[----:B------:R-:W-:Y:S05]  /*4790*/  EXIT ;  /* 0x000000000000794d */ /* 0x000fea0003800000 */
.L_x_2:
[----:B------:R-:W-:-:S00]  /*47a0*/  BRA `(.L_x_2) ;  /* 0xfffffffc00fc7947 */ /* 0x000fc0000383ffff */
[----:B------:R-:W-:-:S00]  /*47b0*/  NOP ;  /* 0x0000000000007918 */ /* 0x000fc00000000000 */
        /* <DEDUP_REMOVED lines=12> */
.L_x_3:


//--------------------- .nv.global.init           --------------------------
	.section	.nv.global.init,"aw",@progbits
.nv.global.init:
	.type		_$_str,@object
	.size		_$_str,(.L_0 - _$_str)
_$_str:
        /*0000*/ 	.byte	0x5f, 0x5f, 0x43, 0x55, 0x44, 0x41, 0x5f, 0x46, 0x54, 0x5a, 0x00
.L_0:


//--------------------- .nv.shared.attn_fwd       --------------------------
	.section	.nv.shared.attn_fwd,"aw",@nobits
	.sectionflags	@""
	.align	16
	.zero		1024


//--------------------- .nv.shared.reserved.0     --------------------------
	.section	.nv.shared.reserved.0,"aw",@nobits
	.weak		__nv_reservedSMEM_offset_0_alias
	.size		__nv_reservedSMEM_offset_0_alias, 0, 0
	.other		__nv_reservedSMEM_offset_0_alias,@"STO_CUDA_RESERVED_SHARED STV_DEFAULT"
__nv_reservedSMEM_offset_0_alias:
	.zero		0


//--------------------- .nv.constant0.attn_fwd    --------------------------
	.section	.nv.constant0.attn_fwd,"a",@progbits
	.sectionflags	@""
	.align	4
.nv.constant0.attn_fwd:
	.zero		664


//--------------------- SYMBOLS --------------------------

	.type		.nv.reservedSmem.offset0,@object
	.size		.nv.reservedSmem.offset0,0x4
